//
// Generated by NVIDIA NVVM Compiler
//
// Compiler Build ID: CL-36424714
// Cuda compilation tools, release 13.0, V13.0.88
// Based on NVVM 20.0.0
//

.version 9.0
.target sm_100
.address_size 64

	// .globl	fill_kernel
.global .align 4 .b8 __cudart_i2opi_f[24] = {65, 144, 67, 60, 153, 149, 98, 219, 192, 221, 52, 245, 209, 87, 39, 252, 41, 21, 68, 78, 110, 131, 249, 162};

.visible .entry fill_kernel(
	.param .u32 fill_kernel_param_0,
	.param .f32 fill_kernel_param_1,
	.param .u64 .ptr .align 1 fill_kernel_param_2
)
{
	.reg .pred 	%p<2>;
	.reg .b32 	%r<9>;
	.reg .b32 	%f<2>;
	.reg .b64 	%rd<5>;

	ld.param.u32 	%r2, [fill_kernel_param_0];
	ld.param.f32 	%f1, [fill_kernel_param_1];
	ld.param.u64 	%rd1, [fill_kernel_param_2];
	mov.u32 	%r3, %ctaid.x;
	mov.u32 	%r4, %ctaid.y;
	mov.u32 	%r5, %nctaid.x;
	mad.lo.s32 	%r6, %r4, %r5, %r3;
	mov.u32 	%r7, %ntid.x;
	mov.u32 	%r8, %tid.x;
	mad.lo.s32 	%r1, %r6, %r7, %r8;
	setp.ge.s32 	%p1, %r1, %r2;
	@%p1 bra 	$L__BB0_2;
	cvta.to.global.u64 	%rd2, %rd1;
	mul.wide.s32 	%rd3, %r1, 4;
	add.s64 	%rd4, %rd2, %rd3;
	st.global.f32 	[%rd4], %f1;
$L__BB0_2:
	ret;

}
	// .globl	copy_kernel
.visible .entry copy_kernel(
	.param .u32 copy_kernel_param_0,
	.param .u64 .ptr .align 1 copy_kernel_param_1,
	.param .u32 copy_kernel_param_2,
	.param .u64 .ptr .align 1 copy_kernel_param_3,
	.param .u32 copy_kernel_param_4
)
{
	.reg .pred 	%p<2>;
	.reg .b32 	%r<13>;
	.reg .b32 	%f<2>;
	.reg .b64 	%rd<9>;

	ld.param.u32 	%r4, [copy_kernel_param_0];
	ld.param.u64 	%rd1, [copy_kernel_param_1];
	ld.param.u32 	%r2, [copy_kernel_param_2];
	ld.param.u64 	%rd2, [copy_kernel_param_3];
	ld.param.u32 	%r3, [copy_kernel_param_4];
	mov.u32 	%r5, %ctaid.x;
	mov.u32 	%r6, %ctaid.y;
	mov.u32 	%r7, %nctaid.x;
	mad.lo.s32 	%r8, %r6, %r7, %r5;
	mov.u32 	%r9, %ntid.x;
	mov.u32 	%r10, %tid.x;
	mad.lo.s32 	%r1, %r8, %r9, %r10;
	setp.ge.s32 	%p1, %r1, %r4;
	@%p1 bra 	$L__BB1_2;
	cvta.to.global.u64 	%rd3, %rd1;
	cvta.to.global.u64 	%rd4, %rd2;
	add.s32 	%r11, %r1, %r2;
	mul.wide.s32 	%rd5, %r11, 4;
	add.s64 	%rd6, %rd3, %rd5;
	ld.global.f32 	%f1, [%rd6];
	add.s32 	%r12, %r3, %r1;
	mul.wide.s32 	%rd7, %r12, 4;
	add.s64 	%rd8, %rd4, %rd7;
	st.global.f32 	[%rd8], %f1;
$L__BB1_2:
	ret;

}
	// .globl	copy_number_kernel
.visible .entry copy_number_kernel(
	.param .u32 copy_number_kernel_param_0,
	.param .u64 .ptr .align 1 copy_number_kernel_param_1,
	.param .u64 .ptr .align 1 copy_number_kernel_param_2,
	.param .u32 copy_number_kernel_param_3,
	.param .u32 copy_number_kernel_param_4,
	.param .u32 copy_number_kernel_param_5,
	.param .u32 copy_number_kernel_param_6,
	.param .u32 copy_number_kernel_param_7,
	.param .u32 copy_number_kernel_param_8
)
{
	.reg .pred 	%p<3>;
	.reg .b32 	%r<28>;
	.reg .b32 	%f<3>;
	.reg .b64 	%rd<13>;

	ld.param.u32 	%r8, [copy_number_kernel_param_0];
	ld.param.u64 	%rd3, [copy_number_kernel_param_1];
	ld.param.u64 	%rd4, [copy_number_kernel_param_2];
	ld.param.u32 	%r3, [copy_number_kernel_param_4];
	ld.param.u32 	%r4, [copy_number_kernel_param_5];
	ld.param.u32 	%r5, [copy_number_kernel_param_6];
	ld.param.u32 	%r6, [copy_number_kernel_param_7];
	ld.param.u32 	%r7, [copy_number_kernel_param_8];
	cvta.to.global.u64 	%rd1, %rd3;
	cvta.to.global.u64 	%rd2, %rd4;
	mov.u32 	%r9, %ctaid.x;
	mov.u32 	%r10, %ctaid.y;
	mov.u32 	%r11, %nctaid.x;
	mad.lo.s32 	%r12, %r10, %r11, %r9;
	mov.u32 	%r13, %ntid.x;
	mov.u32 	%r14, %tid.x;
	mad.lo.s32 	%r1, %r12, %r13, %r14;
	setp.ge.s32 	%p1, %r1, %r8;
	@%p1 bra 	$L__BB2_4;
	mul.lo.s32 	%r15, %r4, %r3;
	mul.lo.s32 	%r16, %r15, %r5;
	div.s32 	%r17, %r1, %r16;
	add.s32 	%r18, %r17, %r6;
	div.s32 	%r19, %r1, %r4;
	div.s32 	%r20, %r19, %r5;
	rem.s32 	%r21, %r20, %r3;
	div.s32 	%r22, %r1, %r5;
	rem.s32 	%r23, %r22, %r4;
	mul.lo.s32 	%r24, %r19, %r4;
	sub.s32 	%r25, %r1, %r24;
	mad.lo.s32 	%r26, %r21, %r4, %r23;
	mad.lo.s32 	%r27, %r18, %r16, %r25;
	mad.lo.s32 	%r2, %r26, %r5, %r27;
	setp.ne.s32 	%p2, %r7, 0;
	@%p2 bra 	$L__BB2_3;
	mul.wide.s32 	%rd9, %r2, 4;
	add.s64 	%rd10, %rd1, %rd9;
	ld.global.f32 	%f2, [%rd10];
	mul.wide.s32 	%rd11, %r1, 4;
	add.s64 	%rd12, %rd2, %rd11;
	st.global.f32 	[%rd12], %f2;
	bra.uni 	$L__BB2_4;
$L__BB2_3:
	mul.wide.s32 	%rd5, %r1, 4;
	add.s64 	%rd6, %rd2, %rd5;
	ld.global.f32 	%f1, [%rd6];
	mul.wide.s32 	%rd7, %r2, 4;
	add.s64 	%rd8, %rd1, %rd7;
	st.global.f32 	[%rd8], %f1;
$L__BB2_4:
	ret;

}
	// .globl	copy_channel_kernel
.visible .entry copy_channel_kernel(
	.param .u32 copy_channel_kernel_param_0,
	.param .u64 .ptr .align 1 copy_channel_kernel_param_1,
	.param .u64 .ptr .align 1 copy_channel_kernel_param_2,
	.param .u32 copy_channel_kernel_param_3,
	.param .u32 copy_channel_kernel_param_4,
	.param .u32 copy_channel_kernel_param_5,
	.param .u32 copy_channel_kernel_param_6,
	.param .u32 copy_channel_kernel_param_7,
	.param .u32 copy_channel_kernel_param_8
)
{
	.reg .pred 	%p<3>;
	.reg .b32 	%r<32>;
	.reg .b32 	%f<3>;
	.reg .b64 	%rd<13>;

	ld.param.u32 	%r3, [copy_channel_kernel_param_0];
	ld.param.u64 	%rd3, [copy_channel_kernel_param_1];
	ld.param.u64 	%rd4, [copy_channel_kernel_param_2];
	ld.param.u32 	%r4, [copy_channel_kernel_param_3];
	ld.param.u32 	%r5, [copy_channel_kernel_param_4];
	ld.param.u32 	%r6, [copy_channel_kernel_param_5];
	ld.param.u32 	%r7, [copy_channel_kernel_param_6];
	ld.param.u32 	%r8, [copy_channel_kernel_param_7];
	ld.param.u32 	%r9, [copy_channel_kernel_param_8];
	cvta.to.global.u64 	%rd1, %rd3;
	cvta.to.global.u64 	%rd2, %rd4;
	mov.u32 	%r10, %ctaid.x;
	mov.u32 	%r11, %ctaid.y;
	mov.u32 	%r12, %nctaid.x;
	mad.lo.s32 	%r13, %r11, %r12, %r10;
	mov.u32 	%r14, %ntid.x;
	mov.u32 	%r15, %tid.x;
	mad.lo.s32 	%r1, %r13, %r14, %r15;
	setp.ge.s32 	%p1, %r1, %r3;
	@%p1 bra 	$L__BB3_4;
	div.s32 	%r16, %r3, %r4;
	div.s32 	%r17, %r16, %r6;
	div.s32 	%r18, %r17, %r7;
	mul.lo.s32 	%r19, %r7, %r6;
	mul.lo.s32 	%r20, %r19, %r18;
	div.s32 	%r21, %r1, %r20;
	div.s32 	%r22, %r1, %r6;
	div.s32 	%r23, %r22, %r7;
	rem.s32 	%r24, %r23, %r18;
	add.s32 	%r25, %r24, %r8;
	div.s32 	%r26, %r1, %r7;
	rem.s32 	%r27, %r26, %r6;
	mul.lo.s32 	%r28, %r22, %r6;
	sub.s32 	%r29, %r1, %r28;
	mad.lo.s32 	%r30, %r21, %r5, %r25;
	mad.lo.s32 	%r31, %r30, %r6, %r27;
	mad.lo.s32 	%r2, %r31, %r7, %r29;
	setp.ne.s32 	%p2, %r9, 0;
	@%p2 bra 	$L__BB3_3;
	mul.wide.s32 	%rd9, %r2, 4;
	add.s64 	%rd10, %rd1, %rd9;
	ld.global.f32 	%f2, [%rd10];
	mul.wide.s32 	%rd11, %r1, 4;
	add.s64 	%rd12, %rd2, %rd11;
	st.global.f32 	[%rd12], %f2;
	bra.uni 	$L__BB3_4;
$L__BB3_3:
	mul.wide.s32 	%rd5, %r1, 4;
	add.s64 	%rd6, %rd2, %rd5;
	ld.global.f32 	%f1, [%rd6];
	mul.wide.s32 	%rd7, %r2, 4;
	add.s64 	%rd8, %rd1, %rd7;
	st.global.f32 	[%rd8], %f1;
$L__BB3_4:
	ret;

}
	// .globl	add_kernel
.visible .entry add_kernel(
	.param .u32 add_kernel_param_0,
	.param .u64 .ptr .align 1 add_kernel_param_1,
	.param .u64 .ptr .align 1 add_kernel_param_2,
	.param .u64 .ptr .align 1 add_kernel_param_3
)
{
	.reg .pred 	%p<2>;
	.reg .b32 	%r<9>;
	.reg .b32 	%f<4>;
	.reg .b64 	%rd<11>;

	ld.param.u32 	%r2, [add_kernel_param_0];
	ld.param.u64 	%rd1, [add_kernel_param_1];
	ld.param.u64 	%rd2, [add_kernel_param_2];
	ld.param.u64 	%rd3, [add_kernel_param_3];
	mov.u32 	%r3, %ctaid.x;
	mov.u32 	%r4, %ctaid.y;
	mov.u32 	%r5, %nctaid.x;
	mad.lo.s32 	%r6, %r4, %r5, %r3;
	mov.u32 	%r7, %ntid.x;
	mov.u32 	%r8, %tid.x;
	mad.lo.s32 	%r1, %r6, %r7, %r8;
	setp.ge.s32 	%p1, %r1, %r2;
	@%p1 bra 	$L__BB4_2;
	cvta.to.global.u64 	%rd4, %rd1;
	cvta.to.global.u64 	%rd5, %rd2;
	cvta.to.global.u64 	%rd6, %rd3;
	mul.wide.s32 	%rd7, %r1, 4;
	add.s64 	%rd8, %rd4, %rd7;
	ld.global.f32 	%f1, [%rd8];
	add.s64 	%rd9, %rd5, %rd7;
	ld.global.f32 	%f2, [%rd9];
	add.f32 	%f3, %f1, %f2;
	add.s64 	%rd10, %rd6, %rd7;
	st.global.f32 	[%rd10], %f3;
$L__BB4_2:
	ret;

}
	// .globl	add_scalar_kernel
.visible .entry add_scalar_kernel(
	.param .u32 add_scalar_kernel_param_0,
	.param .u64 .ptr .align 1 add_scalar_kernel_param_1,
	.param .f32 add_scalar_kernel_param_2,
	.param .u64 .ptr .align 1 add_scalar_kernel_param_3
)
{
	.reg .pred 	%p<2>;
	.reg .b32 	%r<9>;
	.reg .b32 	%f<4>;
	.reg .b64 	%rd<8>;

	ld.param.u32 	%r2, [add_scalar_kernel_param_0];
	ld.param.u64 	%rd1, [add_scalar_kernel_param_1];
	ld.param.f32 	%f1, [add_scalar_kernel_param_2];
	ld.param.u64 	%rd2, [add_scalar_kernel_param_3];
	mov.u32 	%r3, %ctaid.x;
	mov.u32 	%r4, %ctaid.y;
	mov.u32 	%r5, %nctaid.x;
	mad.lo.s32 	%r6, %r4, %r5, %r3;
	mov.u32 	%r7, %ntid.x;
	mov.u32 	%r8, %tid.x;
	mad.lo.s32 	%r1, %r6, %r7, %r8;
	setp.ge.s32 	%p1, %r1, %r2;
	@%p1 bra 	$L__BB5_2;
	cvta.to.global.u64 	%rd3, %rd1;
	cvta.to.global.u64 	%rd4, %rd2;
	mul.wide.s32 	%rd5, %r1, 4;
	add.s64 	%rd6, %rd3, %rd5;
	ld.global.f32 	%f2, [%rd6];
	add.f32 	%f3, %f1, %f2;
	add.s64 	%rd7, %rd4, %rd5;
	st.global.f32 	[%rd7], %f3;
$L__BB5_2:
	ret;

}
	// .globl	add_number_kernel
.visible .entry add_number_kernel(
	.param .u32 add_number_kernel_param_0,
	.param .u64 .ptr .align 1 add_number_kernel_param_1,
	.param .u64 .ptr .align 1 add_number_kernel_param_2,
	.param .u32 add_number_kernel_param_3,
	.param .u32 add_number_kernel_param_4,
	.param .u32 add_number_kernel_param_5,
	.param .u32 add_number_kernel_param_6,
	.param .u32 add_number_kernel_param_7
)
{
	.reg .pred 	%p<2>;
	.reg .b32 	%r<27>;
	.reg .b32 	%f<4>;
	.reg .b64 	%rd<9>;

	ld.param.u32 	%r6, [add_number_kernel_param_0];
	ld.param.u64 	%rd1, [add_number_kernel_param_1];
	ld.param.u64 	%rd2, [add_number_kernel_param_2];
	ld.param.u32 	%r2, [add_number_kernel_param_4];
	ld.param.u32 	%r3, [add_number_kernel_param_5];
	ld.param.u32 	%r4, [add_number_kernel_param_6];
	ld.param.u32 	%r5, [add_number_kernel_param_7];
	mov.u32 	%r7, %ctaid.x;
	mov.u32 	%r8, %ctaid.y;
	mov.u32 	%r9, %nctaid.x;
	mad.lo.s32 	%r10, %r8, %r9, %r7;
	mov.u32 	%r11, %ntid.x;
	mov.u32 	%r12, %tid.x;
	mad.lo.s32 	%r1, %r10, %r11, %r12;
	setp.ge.s32 	%p1, %r1, %r6;
	@%p1 bra 	$L__BB6_2;
	cvta.to.global.u64 	%rd3, %rd2;
	cvta.to.global.u64 	%rd4, %rd1;
	mul.lo.s32 	%r13, %r3, %r2;
	mul.lo.s32 	%r14, %r13, %r4;
	div.s32 	%r15, %r1, %r14;
	add.s32 	%r16, %r15, %r5;
	div.s32 	%r17, %r1, %r3;
	div.s32 	%r18, %r17, %r4;
	rem.s32 	%r19, %r18, %r2;
	div.s32 	%r20, %r1, %r4;
	rem.s32 	%r21, %r20, %r3;
	mul.lo.s32 	%r22, %r17, %r3;
	sub.s32 	%r23, %r1, %r22;
	mad.lo.s32 	%r24, %r19, %r3, %r21;
	mad.lo.s32 	%r25, %r16, %r14, %r23;
	mad.lo.s32 	%r26, %r24, %r4, %r25;
	mul.wide.s32 	%rd5, %r1, 4;
	add.s64 	%rd6, %rd3, %rd5;
	ld.global.f32 	%f1, [%rd6];
	mul.wide.s32 	%rd7, %r26, 4;
	add.s64 	%rd8, %rd4, %rd7;
	ld.global.f32 	%f2, [%rd8];
	add.f32 	%f3, %f1, %f2;
	st.global.f32 	[%rd8], %f3;
$L__BB6_2:
	ret;

}
	// .globl	add_channel_kernel
.visible .entry add_channel_kernel(
	.param .u32 add_channel_kernel_param_0,
	.param .u64 .ptr .align 1 add_channel_kernel_param_1,
	.param .u64 .ptr .align 1 add_channel_kernel_param_2,
	.param .u32 add_channel_kernel_param_3,
	.param .u32 add_channel_kernel_param_4,
	.param .u32 add_channel_kernel_param_5,
	.param .u32 add_channel_kernel_param_6,
	.param .u32 add_channel_kernel_param_7
)
{
	.reg .pred 	%p<2>;
	.reg .b32 	%r<31>;
	.reg .b32 	%f<4>;
	.reg .b64 	%rd<9>;

	ld.param.u32 	%r2, [add_channel_kernel_param_0];
	ld.param.u64 	%rd1, [add_channel_kernel_param_1];
	ld.param.u64 	%rd2, [add_channel_kernel_param_2];
	ld.param.u32 	%r3, [add_channel_kernel_param_3];
	ld.param.u32 	%r4, [add_channel_kernel_param_4];
	ld.param.u32 	%r5, [add_channel_kernel_param_5];
	ld.param.u32 	%r6, [add_channel_kernel_param_6];
	ld.param.u32 	%r7, [add_channel_kernel_param_7];
	mov.u32 	%r8, %ctaid.x;
	mov.u32 	%r9, %ctaid.y;
	mov.u32 	%r10, %nctaid.x;
	mad.lo.s32 	%r11, %r9, %r10, %r8;
	mov.u32 	%r12, %ntid.x;
	mov.u32 	%r13, %tid.x;
	mad.lo.s32 	%r1, %r11, %r12, %r13;
	setp.ge.s32 	%p1, %r1, %r2;
	@%p1 bra 	$L__BB7_2;
	cvta.to.global.u64 	%rd3, %rd2;
	cvta.to.global.u64 	%rd4, %rd1;
	div.s32 	%r14, %r2, %r3;
	div.s32 	%r15, %r14, %r5;
	div.s32 	%r16, %r15, %r6;
	mul.lo.s32 	%r17, %r6, %r5;
	mul.lo.s32 	%r18, %r17, %r16;
	div.s32 	%r19, %r1, %r18;
	div.s32 	%r20, %r1, %r5;
	div.s32 	%r21, %r20, %r6;
	rem.s32 	%r22, %r21, %r16;
	add.s32 	%r23, %r22, %r7;
	div.s32 	%r24, %r1, %r6;
	rem.s32 	%r25, %r24, %r5;
	mul.lo.s32 	%r26, %r20, %r5;
	sub.s32 	%r27, %r1, %r26;
	mad.lo.s32 	%r28, %r19, %r4, %r23;
	mad.lo.s32 	%r29, %r28, %r5, %r25;
	mad.lo.s32 	%r30, %r29, %r6, %r27;
	mul.wide.s32 	%rd5, %r1, 4;
	add.s64 	%rd6, %rd3, %rd5;
	ld.global.f32 	%f1, [%rd6];
	mul.wide.s32 	%rd7, %r30, 4;
	add.s64 	%rd8, %rd4, %rd7;
	ld.global.f32 	%f2, [%rd8];
	add.f32 	%f3, %f1, %f2;
	st.global.f32 	[%rd8], %f3;
$L__BB7_2:
	ret;

}
	// .globl	sub_kernel
.visible .entry sub_kernel(
	.param .u32 sub_kernel_param_0,
	.param .u64 .ptr .align 1 sub_kernel_param_1,
	.param .u64 .ptr .align 1 sub_kernel_param_2,
	.param .u64 .ptr .align 1 sub_kernel_param_3
)
{
	.reg .pred 	%p<2>;
	.reg .b32 	%r<9>;
	.reg .b32 	%f<4>;
	.reg .b64 	%rd<11>;

	ld.param.u32 	%r2, [sub_kernel_param_0];
	ld.param.u64 	%rd1, [sub_kernel_param_1];
	ld.param.u64 	%rd2, [sub_kernel_param_2];
	ld.param.u64 	%rd3, [sub_kernel_param_3];
	mov.u32 	%r3, %ctaid.x;
	mov.u32 	%r4, %ctaid.y;
	mov.u32 	%r5, %nctaid.x;
	mad.lo.s32 	%r6, %r4, %r5, %r3;
	mov.u32 	%r7, %ntid.x;
	mov.u32 	%r8, %tid.x;
	mad.lo.s32 	%r1, %r6, %r7, %r8;
	setp.ge.s32 	%p1, %r1, %r2;
	@%p1 bra 	$L__BB8_2;
	cvta.to.global.u64 	%rd4, %rd1;
	cvta.to.global.u64 	%rd5, %rd2;
	cvta.to.global.u64 	%rd6, %rd3;
	mul.wide.s32 	%rd7, %r1, 4;
	add.s64 	%rd8, %rd4, %rd7;
	ld.global.f32 	%f1, [%rd8];
	add.s64 	%rd9, %rd5, %rd7;
	ld.global.f32 	%f2, [%rd9];
	sub.f32 	%f3, %f1, %f2;
	add.s64 	%rd10, %rd6, %rd7;
	st.global.f32 	[%rd10], %f3;
$L__BB8_2:
	ret;

}
	// .globl	sub_scalar_kernel
.visible .entry sub_scalar_kernel(
	.param .u32 sub_scalar_kernel_param_0,
	.param .u64 .ptr .align 1 sub_scalar_kernel_param_1,
	.param .f32 sub_scalar_kernel_param_2,
	.param .u64 .ptr .align 1 sub_scalar_kernel_param_3
)
{
	.reg .pred 	%p<2>;
	.reg .b32 	%r<9>;
	.reg .b32 	%f<4>;
	.reg .b64 	%rd<8>;

	ld.param.u32 	%r2, [sub_scalar_kernel_param_0];
	ld.param.u64 	%rd1, [sub_scalar_kernel_param_1];
	ld.param.f32 	%f1, [sub_scalar_kernel_param_2];
	ld.param.u64 	%rd2, [sub_scalar_kernel_param_3];
	mov.u32 	%r3, %ctaid.x;
	mov.u32 	%r4, %ctaid.y;
	mov.u32 	%r5, %nctaid.x;
	mad.lo.s32 	%r6, %r4, %r5, %r3;
	mov.u32 	%r7, %ntid.x;
	mov.u32 	%r8, %tid.x;
	mad.lo.s32 	%r1, %r6, %r7, %r8;
	setp.ge.s32 	%p1, %r1, %r2;
	@%p1 bra 	$L__BB9_2;
	cvta.to.global.u64 	%rd3, %rd1;
	cvta.to.global.u64 	%rd4, %rd2;
	mul.wide.s32 	%rd5, %r1, 4;
	add.s64 	%rd6, %rd3, %rd5;
	ld.global.f32 	%f2, [%rd6];
	sub.f32 	%f3, %f2, %f1;
	add.s64 	%rd7, %rd4, %rd5;
	st.global.f32 	[%rd7], %f3;
$L__BB9_2:
	ret;

}
	// .globl	scalar_sub_kernel
.visible .entry scalar_sub_kernel(
	.param .u32 scalar_sub_kernel_param_0,
	.param .f32 scalar_sub_kernel_param_1,
	.param .u64 .ptr .align 1 scalar_sub_kernel_param_2,
	.param .u64 .ptr .align 1 scalar_sub_kernel_param_3
)
{
	.reg .pred 	%p<2>;
	.reg .b32 	%r<9>;
	.reg .b32 	%f<4>;
	.reg .b64 	%rd<8>;

	ld.param.u32 	%r2, [scalar_sub_kernel_param_0];
	ld.param.f32 	%f1, [scalar_sub_kernel_param_1];
	ld.param.u64 	%rd1, [scalar_sub_kernel_param_2];
	ld.param.u64 	%rd2, [scalar_sub_kernel_param_3];
	mov.u32 	%r3, %ctaid.x;
	mov.u32 	%r4, %ctaid.y;
	mov.u32 	%r5, %nctaid.x;
	mad.lo.s32 	%r6, %r4, %r5, %r3;
	mov.u32 	%r7, %ntid.x;
	mov.u32 	%r8, %tid.x;
	mad.lo.s32 	%r1, %r6, %r7, %r8;
	setp.ge.s32 	%p1, %r1, %r2;
	@%p1 bra 	$L__BB10_2;
	cvta.to.global.u64 	%rd3, %rd1;
	cvta.to.global.u64 	%rd4, %rd2;
	mul.wide.s32 	%rd5, %r1, 4;
	add.s64 	%rd6, %rd3, %rd5;
	ld.global.f32 	%f2, [%rd6];
	sub.f32 	%f3, %f1, %f2;
	add.s64 	%rd7, %rd4, %rd5;
	st.global.f32 	[%rd7], %f3;
$L__BB10_2:
	ret;

}
	// .globl	mul_kernel
.visible .entry mul_kernel(
	.param .u32 mul_kernel_param_0,
	.param .u64 .ptr .align 1 mul_kernel_param_1,
	.param .u64 .ptr .align 1 mul_kernel_param_2,
	.param .u64 .ptr .align 1 mul_kernel_param_3
)
{
	.reg .pred 	%p<2>;
	.reg .b32 	%r<9>;
	.reg .b32 	%f<4>;
	.reg .b64 	%rd<11>;

	ld.param.u32 	%r2, [mul_kernel_param_0];
	ld.param.u64 	%rd1, [mul_kernel_param_1];
	ld.param.u64 	%rd2, [mul_kernel_param_2];
	ld.param.u64 	%rd3, [mul_kernel_param_3];
	mov.u32 	%r3, %ctaid.x;
	mov.u32 	%r4, %ctaid.y;
	mov.u32 	%r5, %nctaid.x;
	mad.lo.s32 	%r6, %r4, %r5, %r3;
	mov.u32 	%r7, %ntid.x;
	mov.u32 	%r8, %tid.x;
	mad.lo.s32 	%r1, %r6, %r7, %r8;
	setp.ge.s32 	%p1, %r1, %r2;
	@%p1 bra 	$L__BB11_2;
	cvta.to.global.u64 	%rd4, %rd1;
	cvta.to.global.u64 	%rd5, %rd2;
	cvta.to.global.u64 	%rd6, %rd3;
	mul.wide.s32 	%rd7, %r1, 4;
	add.s64 	%rd8, %rd4, %rd7;
	ld.global.f32 	%f1, [%rd8];
	add.s64 	%rd9, %rd5, %rd7;
	ld.global.f32 	%f2, [%rd9];
	mul.f32 	%f3, %f1, %f2;
	add.s64 	%rd10, %rd6, %rd7;
	st.global.f32 	[%rd10], %f3;
$L__BB11_2:
	ret;

}
	// .globl	mul_scalar_kernel
.visible .entry mul_scalar_kernel(
	.param .u32 mul_scalar_kernel_param_0,
	.param .u64 .ptr .align 1 mul_scalar_kernel_param_1,
	.param .f32 mul_scalar_kernel_param_2,
	.param .u64 .ptr .align 1 mul_scalar_kernel_param_3
)
{
	.reg .pred 	%p<2>;
	.reg .b32 	%r<9>;
	.reg .b32 	%f<4>;
	.reg .b64 	%rd<8>;

	ld.param.u32 	%r2, [mul_scalar_kernel_param_0];
	ld.param.u64 	%rd1, [mul_scalar_kernel_param_1];
	ld.param.f32 	%f1, [mul_scalar_kernel_param_2];
	ld.param.u64 	%rd2, [mul_scalar_kernel_param_3];
	mov.u32 	%r3, %ctaid.x;
	mov.u32 	%r4, %ctaid.y;
	mov.u32 	%r5, %nctaid.x;
	mad.lo.s32 	%r6, %r4, %r5, %r3;
	mov.u32 	%r7, %ntid.x;
	mov.u32 	%r8, %tid.x;
	mad.lo.s32 	%r1, %r6, %r7, %r8;
	setp.ge.s32 	%p1, %r1, %r2;
	@%p1 bra 	$L__BB12_2;
	cvta.to.global.u64 	%rd3, %rd1;
	cvta.to.global.u64 	%rd4, %rd2;
	mul.wide.s32 	%rd5, %r1, 4;
	add.s64 	%rd6, %rd3, %rd5;
	ld.global.f32 	%f2, [%rd6];
	mul.f32 	%f3, %f1, %f2;
	add.s64 	%rd7, %rd4, %rd5;
	st.global.f32 	[%rd7], %f3;
$L__BB12_2:
	ret;

}
	// .globl	mul_plus_kernel
.visible .entry mul_plus_kernel(
	.param .u32 mul_plus_kernel_param_0,
	.param .u64 .ptr .align 1 mul_plus_kernel_param_1,
	.param .u64 .ptr .align 1 mul_plus_kernel_param_2,
	.param .u64 .ptr .align 1 mul_plus_kernel_param_3
)
{
	.reg .pred 	%p<2>;
	.reg .b32 	%r<9>;
	.reg .b32 	%f<5>;
	.reg .b64 	%rd<11>;

	ld.param.u32 	%r2, [mul_plus_kernel_param_0];
	ld.param.u64 	%rd1, [mul_plus_kernel_param_1];
	ld.param.u64 	%rd2, [mul_plus_kernel_param_2];
	ld.param.u64 	%rd3, [mul_plus_kernel_param_3];
	mov.u32 	%r3, %ctaid.x;
	mov.u32 	%r4, %ctaid.y;
	mov.u32 	%r5, %nctaid.x;
	mad.lo.s32 	%r6, %r4, %r5, %r3;
	mov.u32 	%r7, %ntid.x;
	mov.u32 	%r8, %tid.x;
	mad.lo.s32 	%r1, %r6, %r7, %r8;
	setp.ge.s32 	%p1, %r1, %r2;
	@%p1 bra 	$L__BB13_2;
	cvta.to.global.u64 	%rd4, %rd1;
	cvta.to.global.u64 	%rd5, %rd2;
	cvta.to.global.u64 	%rd6, %rd3;
	mul.wide.s32 	%rd7, %r1, 4;
	add.s64 	%rd8, %rd4, %rd7;
	ld.global.f32 	%f1, [%rd8];
	add.s64 	%rd9, %rd5, %rd7;
	ld.global.f32 	%f2, [%rd9];
	add.s64 	%rd10, %rd6, %rd7;
	ld.global.f32 	%f3, [%rd10];
	fma.rn.f32 	%f4, %f1, %f2, %f3;
	st.global.f32 	[%rd10], %f4;
$L__BB13_2:
	ret;

}
	// .globl	mul_plus_scalar_kernel
.visible .entry mul_plus_scalar_kernel(
	.param .u32 mul_plus_scalar_kernel_param_0,
	.param .u64 .ptr .align 1 mul_plus_scalar_kernel_param_1,
	.param .f32 mul_plus_scalar_kernel_param_2,
	.param .u64 .ptr .align 1 mul_plus_scalar_kernel_param_3
)
{
	.reg .pred 	%p<2>;
	.reg .b32 	%r<9>;
	.reg .b32 	%f<5>;
	.reg .b64 	%rd<8>;

	ld.param.u32 	%r2, [mul_plus_scalar_kernel_param_0];
	ld.param.u64 	%rd1, [mul_plus_scalar_kernel_param_1];
	ld.param.f32 	%f1, [mul_plus_scalar_kernel_param_2];
	ld.param.u64 	%rd2, [mul_plus_scalar_kernel_param_3];
	mov.u32 	%r3, %ctaid.x;
	mov.u32 	%r4, %ctaid.y;
	mov.u32 	%r5, %nctaid.x;
	mad.lo.s32 	%r6, %r4, %r5, %r3;
	mov.u32 	%r7, %ntid.x;
	mov.u32 	%r8, %tid.x;
	mad.lo.s32 	%r1, %r6, %r7, %r8;
	setp.ge.s32 	%p1, %r1, %r2;
	@%p1 bra 	$L__BB14_2;
	cvta.to.global.u64 	%rd3, %rd1;
	cvta.to.global.u64 	%rd4, %rd2;
	mul.wide.s32 	%rd5, %r1, 4;
	add.s64 	%rd6, %rd3, %rd5;
	ld.global.f32 	%f2, [%rd6];
	add.s64 	%rd7, %rd4, %rd5;
	ld.global.f32 	%f3, [%rd7];
	fma.rn.f32 	%f4, %f1, %f2, %f3;
	st.global.f32 	[%rd7], %f4;
$L__BB14_2:
	ret;

}
	// .globl	div_kernel
.visible .entry div_kernel(
	.param .u32 div_kernel_param_0,
	.param .u64 .ptr .align 1 div_kernel_param_1,
	.param .u64 .ptr .align 1 div_kernel_param_2,
	.param .u64 .ptr .align 1 div_kernel_param_3
)
{
	.reg .pred 	%p<2>;
	.reg .b32 	%r<9>;
	.reg .b32 	%f<4>;
	.reg .b64 	%rd<11>;

	ld.param.u32 	%r2, [div_kernel_param_0];
	ld.param.u64 	%rd1, [div_kernel_param_1];
	ld.param.u64 	%rd2, [div_kernel_param_2];
	ld.param.u64 	%rd3, [div_kernel_param_3];
	mov.u32 	%r3, %ctaid.x;
	mov.u32 	%r4, %ctaid.y;
	mov.u32 	%r5, %nctaid.x;
	mad.lo.s32 	%r6, %r4, %r5, %r3;
	mov.u32 	%r7, %ntid.x;
	mov.u32 	%r8, %tid.x;
	mad.lo.s32 	%r1, %r6, %r7, %r8;
	setp.ge.s32 	%p1, %r1, %r2;
	@%p1 bra 	$L__BB15_2;
	cvta.to.global.u64 	%rd4, %rd1;
	cvta.to.global.u64 	%rd5, %rd2;
	cvta.to.global.u64 	%rd6, %rd3;
	mul.wide.s32 	%rd7, %r1, 4;
	add.s64 	%rd8, %rd4, %rd7;
	ld.global.f32 	%f1, [%rd8];
	add.s64 	%rd9, %rd5, %rd7;
	ld.global.f32 	%f2, [%rd9];
	div.rn.f32 	%f3, %f1, %f2;
	add.s64 	%rd10, %rd6, %rd7;
	st.global.f32 	[%rd10], %f3;
$L__BB15_2:
	ret;

}
	// .globl	div_scalar_kernel
.visible .entry div_scalar_kernel(
	.param .u32 div_scalar_kernel_param_0,
	.param .u64 .ptr .align 1 div_scalar_kernel_param_1,
	.param .f32 div_scalar_kernel_param_2,
	.param .u64 .ptr .align 1 div_scalar_kernel_param_3
)
{
	.reg .pred 	%p<2>;
	.reg .b32 	%r<9>;
	.reg .b32 	%f<4>;
	.reg .b64 	%rd<8>;

	ld.param.u32 	%r2, [div_scalar_kernel_param_0];
	ld.param.u64 	%rd1, [div_scalar_kernel_param_1];
	ld.param.f32 	%f1, [div_scalar_kernel_param_2];
	ld.param.u64 	%rd2, [div_scalar_kernel_param_3];
	mov.u32 	%r3, %ctaid.x;
	mov.u32 	%r4, %ctaid.y;
	mov.u32 	%r5, %nctaid.x;
	mad.lo.s32 	%r6, %r4, %r5, %r3;
	mov.u32 	%r7, %ntid.x;
	mov.u32 	%r8, %tid.x;
	mad.lo.s32 	%r1, %r6, %r7, %r8;
	setp.ge.s32 	%p1, %r1, %r2;
	@%p1 bra 	$L__BB16_2;
	cvta.to.global.u64 	%rd3, %rd1;
	cvta.to.global.u64 	%rd4, %rd2;
	mul.wide.s32 	%rd5, %r1, 4;
	add.s64 	%rd6, %rd3, %rd5;
	ld.global.f32 	%f2, [%rd6];
	div.rn.f32 	%f3, %f2, %f1;
	add.s64 	%rd7, %rd4, %rd5;
	st.global.f32 	[%rd7], %f3;
$L__BB16_2:
	ret;

}
	// .globl	scalar_div_kernel
.visible .entry scalar_div_kernel(
	.param .u32 scalar_div_kernel_param_0,
	.param .u64 .ptr .align 1 scalar_div_kernel_param_1,
	.param .f32 scalar_div_kernel_param_2,
	.param .u64 .ptr .align 1 scalar_div_kernel_param_3
)
{
	.reg .pred 	%p<2>;
	.reg .b32 	%r<9>;
	.reg .b32 	%f<4>;
	.reg .b64 	%rd<8>;

	ld.param.u32 	%r2, [scalar_div_kernel_param_0];
	ld.param.u64 	%rd1, [scalar_div_kernel_param_1];
	ld.param.f32 	%f1, [scalar_div_kernel_param_2];
	ld.param.u64 	%rd2, [scalar_div_kernel_param_3];
	mov.u32 	%r3, %ctaid.x;
	mov.u32 	%r4, %ctaid.y;
	mov.u32 	%r5, %nctaid.x;
	mad.lo.s32 	%r6, %r4, %r5, %r3;
	mov.u32 	%r7, %ntid.x;
	mov.u32 	%r8, %tid.x;
	mad.lo.s32 	%r1, %r6, %r7, %r8;
	setp.ge.s32 	%p1, %r1, %r2;
	@%p1 bra 	$L__BB17_2;
	cvta.to.global.u64 	%rd3, %rd1;
	cvta.to.global.u64 	%rd4, %rd2;
	mul.wide.s32 	%rd5, %r1, 4;
	add.s64 	%rd6, %rd3, %rd5;
	ld.global.f32 	%f2, [%rd6];
	div.rn.f32 	%f3, %f1, %f2;
	add.s64 	%rd7, %rd4, %rd5;
	st.global.f32 	[%rd7], %f3;
$L__BB17_2:
	ret;

}
	// .globl	div_bGrad_kernel
.visible .entry div_bGrad_kernel(
	.param .u32 div_bGrad_kernel_param_0,
	.param .u64 .ptr .align 1 div_bGrad_kernel_param_1,
	.param .u64 .ptr .align 1 div_bGrad_kernel_param_2,
	.param .u64 .ptr .align 1 div_bGrad_kernel_param_3,
	.param .u64 .ptr .align 1 div_bGrad_kernel_param_4
)
{
	.reg .pred 	%p<2>;
	.reg .b32 	%r<9>;
	.reg .b32 	%f<9>;
	.reg .b64 	%rd<14>;

	ld.param.u32 	%r2, [div_bGrad_kernel_param_0];
	ld.param.u64 	%rd1, [div_bGrad_kernel_param_1];
	ld.param.u64 	%rd2, [div_bGrad_kernel_param_2];
	ld.param.u64 	%rd3, [div_bGrad_kernel_param_3];
	ld.param.u64 	%rd4, [div_bGrad_kernel_param_4];
	mov.u32 	%r3, %ctaid.x;
	mov.u32 	%r4, %ctaid.y;
	mov.u32 	%r5, %nctaid.x;
	mad.lo.s32 	%r6, %r4, %r5, %r3;
	mov.u32 	%r7, %ntid.x;
	mov.u32 	%r8, %tid.x;
	mad.lo.s32 	%r1, %r6, %r7, %r8;
	setp.ge.s32 	%p1, %r1, %r2;
	@%p1 bra 	$L__BB18_2;
	cvta.to.global.u64 	%rd5, %rd3;
	cvta.to.global.u64 	%rd6, %rd1;
	cvta.to.global.u64 	%rd7, %rd2;
	cvta.to.global.u64 	%rd8, %rd4;
	mul.wide.s32 	%rd9, %r1, 4;
	add.s64 	%rd10, %rd5, %rd9;
	ld.global.f32 	%f1, [%rd10];
	add.s64 	%rd11, %rd6, %rd9;
	ld.global.f32 	%f2, [%rd11];
	mul.f32 	%f3, %f2, %f1;
	add.s64 	%rd12, %rd7, %rd9;
	ld.global.f32 	%f4, [%rd12];
	mul.f32 	%f5, %f4, %f4;
	div.rn.f32 	%f6, %f3, %f5;
	add.s64 	%rd13, %rd8, %rd9;
	ld.global.f32 	%f7, [%rd13];
	sub.f32 	%f8, %f7, %f6;
	st.global.f32 	[%rd13], %f8;
$L__BB18_2:
	ret;

}
	// .globl	div_scalar_bGrad_kernel
.visible .entry div_scalar_bGrad_kernel(
	.param .u32 div_scalar_bGrad_kernel_param_0,
	.param .u64 .ptr .align 1 div_scalar_bGrad_kernel_param_1,
	.param .f32 div_scalar_bGrad_kernel_param_2,
	.param .u64 .ptr .align 1 div_scalar_bGrad_kernel_param_3,
	.param .u64 .ptr .align 1 div_scalar_bGrad_kernel_param_4
)
{
	.reg .pred 	%p<2>;
	.reg .b32 	%r<9>;
	.reg .b32 	%f<9>;
	.reg .b64 	%rd<11>;

	ld.param.u32 	%r2, [div_scalar_bGrad_kernel_param_0];
	ld.param.u64 	%rd1, [div_scalar_bGrad_kernel_param_1];
	ld.param.f32 	%f1, [div_scalar_bGrad_kernel_param_2];
	ld.param.u64 	%rd2, [div_scalar_bGrad_kernel_param_3];
	ld.param.u64 	%rd3, [div_scalar_bGrad_kernel_param_4];
	mov.u32 	%r3, %ctaid.x;
	mov.u32 	%r4, %ctaid.y;
	mov.u32 	%r5, %nctaid.x;
	mad.lo.s32 	%r6, %r4, %r5, %r3;
	mov.u32 	%r7, %ntid.x;
	mov.u32 	%r8, %tid.x;
	mad.lo.s32 	%r1, %r6, %r7, %r8;
	setp.ge.s32 	%p1, %r1, %r2;
	@%p1 bra 	$L__BB19_2;
	cvta.to.global.u64 	%rd4, %rd1;
	cvta.to.global.u64 	%rd5, %rd2;
	cvta.to.global.u64 	%rd6, %rd3;
	mul.wide.s32 	%rd7, %r1, 4;
	add.s64 	%rd8, %rd4, %rd7;
	ld.global.f32 	%f2, [%rd8];
	mul.f32 	%f3, %f1, %f2;
	add.s64 	%rd9, %rd5, %rd7;
	ld.global.f32 	%f4, [%rd9];
	mul.f32 	%f5, %f4, %f4;
	div.rn.f32 	%f6, %f3, %f5;
	add.s64 	%rd10, %rd6, %rd7;
	ld.global.f32 	%f7, [%rd10];
	sub.f32 	%f8, %f7, %f6;
	st.global.f32 	[%rd10], %f8;
$L__BB19_2:
	ret;

}
	// .globl	div_plus_kernel
.visible .entry div_plus_kernel(
	.param .u32 div_plus_kernel_param_0,
	.param .u64 .ptr .align 1 div_plus_kernel_param_1,
	.param .u64 .ptr .align 1 div_plus_kernel_param_2,
	.param .u64 .ptr .align 1 div_plus_kernel_param_3
)
{
	.reg .pred 	%p<2>;
	.reg .b32 	%r<9>;
	.reg .b32 	%f<6>;
	.reg .b64 	%rd<11>;

	ld.param.u32 	%r2, [div_plus_kernel_param_0];
	ld.param.u64 	%rd1, [div_plus_kernel_param_1];
	ld.param.u64 	%rd2, [div_plus_kernel_param_2];
	ld.param.u64 	%rd3, [div_plus_kernel_param_3];
	mov.u32 	%r3, %ctaid.x;
	mov.u32 	%r4, %ctaid.y;
	mov.u32 	%r5, %nctaid.x;
	mad.lo.s32 	%r6, %r4, %r5, %r3;
	mov.u32 	%r7, %ntid.x;
	mov.u32 	%r8, %tid.x;
	mad.lo.s32 	%r1, %r6, %r7, %r8;
	setp.ge.s32 	%p1, %r1, %r2;
	@%p1 bra 	$L__BB20_2;
	cvta.to.global.u64 	%rd4, %rd1;
	cvta.to.global.u64 	%rd5, %rd2;
	cvta.to.global.u64 	%rd6, %rd3;
	mul.wide.s32 	%rd7, %r1, 4;
	add.s64 	%rd8, %rd4, %rd7;
	ld.global.f32 	%f1, [%rd8];
	add.s64 	%rd9, %rd5, %rd7;
	ld.global.f32 	%f2, [%rd9];
	div.rn.f32 	%f3, %f1, %f2;
	add.s64 	%rd10, %rd6, %rd7;
	ld.global.f32 	%f4, [%rd10];
	add.f32 	%f5, %f4, %f3;
	st.global.f32 	[%rd10], %f5;
$L__BB20_2:
	ret;

}
	// .globl	div_plus_scalar_kernel
.visible .entry div_plus_scalar_kernel(
	.param .u32 div_plus_scalar_kernel_param_0,
	.param .u64 .ptr .align 1 div_plus_scalar_kernel_param_1,
	.param .f32 div_plus_scalar_kernel_param_2,
	.param .u64 .ptr .align 1 div_plus_scalar_kernel_param_3
)
{
	.reg .pred 	%p<2>;
	.reg .b32 	%r<9>;
	.reg .b32 	%f<6>;
	.reg .b64 	%rd<8>;

	ld.param.u32 	%r2, [div_plus_scalar_kernel_param_0];
	ld.param.u64 	%rd1, [div_plus_scalar_kernel_param_1];
	ld.param.f32 	%f1, [div_plus_scalar_kernel_param_2];
	ld.param.u64 	%rd2, [div_plus_scalar_kernel_param_3];
	mov.u32 	%r3, %ctaid.x;
	mov.u32 	%r4, %ctaid.y;
	mov.u32 	%r5, %nctaid.x;
	mad.lo.s32 	%r6, %r4, %r5, %r3;
	mov.u32 	%r7, %ntid.x;
	mov.u32 	%r8, %tid.x;
	mad.lo.s32 	%r1, %r6, %r7, %r8;
	setp.ge.s32 	%p1, %r1, %r2;
	@%p1 bra 	$L__BB21_2;
	cvta.to.global.u64 	%rd3, %rd1;
	cvta.to.global.u64 	%rd4, %rd2;
	mul.wide.s32 	%rd5, %r1, 4;
	add.s64 	%rd6, %rd3, %rd5;
	ld.global.f32 	%f2, [%rd6];
	div.rn.f32 	%f3, %f2, %f1;
	add.s64 	%rd7, %rd4, %rd5;
	ld.global.f32 	%f4, [%rd7];
	add.f32 	%f5, %f4, %f3;
	st.global.f32 	[%rd7], %f5;
$L__BB21_2:
	ret;

}
	// .globl	scalar_plus_div_kernel
.visible .entry scalar_plus_div_kernel(
	.param .u32 scalar_plus_div_kernel_param_0,
	.param .u64 .ptr .align 1 scalar_plus_div_kernel_param_1,
	.param .f32 scalar_plus_div_kernel_param_2,
	.param .u64 .ptr .align 1 scalar_plus_div_kernel_param_3
)
{
	.reg .pred 	%p<2>;
	.reg .b32 	%r<9>;
	.reg .b32 	%f<6>;
	.reg .b64 	%rd<8>;

	ld.param.u32 	%r2, [scalar_plus_div_kernel_param_0];
	ld.param.u64 	%rd1, [scalar_plus_div_kernel_param_1];
	ld.param.f32 	%f1, [scalar_plus_div_kernel_param_2];
	ld.param.u64 	%rd2, [scalar_plus_div_kernel_param_3];
	mov.u32 	%r3, %ctaid.x;
	mov.u32 	%r4, %ctaid.y;
	mov.u32 	%r5, %nctaid.x;
	mad.lo.s32 	%r6, %r4, %r5, %r3;
	mov.u32 	%r7, %ntid.x;
	mov.u32 	%r8, %tid.x;
	mad.lo.s32 	%r1, %r6, %r7, %r8;
	setp.ge.s32 	%p1, %r1, %r2;
	@%p1 bra 	$L__BB22_2;
	cvta.to.global.u64 	%rd3, %rd1;
	cvta.to.global.u64 	%rd4, %rd2;
	mul.wide.s32 	%rd5, %r1, 4;
	add.s64 	%rd6, %rd3, %rd5;
	ld.global.f32 	%f2, [%rd6];
	div.rn.f32 	%f3, %f1, %f2;
	add.s64 	%rd7, %rd4, %rd5;
	ld.global.f32 	%f4, [%rd7];
	add.f32 	%f5, %f4, %f3;
	st.global.f32 	[%rd7], %f5;
$L__BB22_2:
	ret;

}
	// .globl	pow_kernel
.visible .entry pow_kernel(
	.param .u32 pow_kernel_param_0,
	.param .u64 .ptr .align 1 pow_kernel_param_1,
	.param .f32 pow_kernel_param_2,
	.param .u64 .ptr .align 1 pow_kernel_param_3
)
{
	.reg .pred 	%p<23>;
	.reg .b32 	%r<23>;
	.reg .b32 	%f<77>;
	.reg .b64 	%rd<9>;

	ld.param.u32 	%r2, [pow_kernel_param_0];
	ld.param.u64 	%rd1, [pow_kernel_param_1];
	ld.param.f32 	%f10, [pow_kernel_param_2];
	ld.param.u64 	%rd2, [pow_kernel_param_3];
	mov.u32 	%r3, %ctaid.x;
	mov.u32 	%r4, %ctaid.y;
	mov.u32 	%r5, %nctaid.x;
	mad.lo.s32 	%r6, %r4, %r5, %r3;
	mov.u32 	%r7, %ntid.x;
	mov.u32 	%r8, %tid.x;
	mad.lo.s32 	%r1, %r6, %r7, %r8;
	setp.ge.s32 	%p1, %r1, %r2;
	mov.f32 	%f76, 0f3F800000;
	@%p1 bra 	$L__BB23_10;
	cvta.to.global.u64 	%rd3, %rd1;
	mul.wide.s32 	%rd4, %r1, 4;
	add.s64 	%rd5, %rd3, %rd4;
	ld.global.f32 	%f1, [%rd5];
	mul.f32 	%f12, %f10, 0f3F000000;
	cvt.rzi.f32.f32 	%f13, %f12;
	add.f32 	%f14, %f13, %f13;
	sub.f32 	%f15, %f10, %f14;
	abs.f32 	%f2, %f15;
	abs.f32 	%f3, %f1;
	setp.lt.f32 	%p2, %f3, 0f00800000;
	mul.f32 	%f16, %f3, 0f4B800000;
	selp.f32 	%f17, %f16, %f3, %p2;
	selp.f32 	%f18, 0fC1C00000, 0f00000000, %p2;
	mov.b32 	%r9, %f17;
	add.s32 	%r10, %r9, -1060439283;
	and.b32  	%r11, %r10, -8388608;
	sub.s32 	%r12, %r9, %r11;
	mov.b32 	%f19, %r12;
	cvt.rn.f32.s32 	%f20, %r11;
	fma.rn.f32 	%f21, %f20, 0f34000000, %f18;
	add.f32 	%f22, %f19, 0fBF800000;
	add.f32 	%f23, %f19, 0f3F800000;
	rcp.approx.ftz.f32 	%f24, %f23;
	add.f32 	%f25, %f22, %f22;
	mul.f32 	%f26, %f25, %f24;
	mul.f32 	%f27, %f26, %f26;
	sub.f32 	%f28, %f22, %f26;
	add.f32 	%f29, %f28, %f28;
	neg.f32 	%f30, %f26;
	fma.rn.f32 	%f31, %f30, %f22, %f29;
	mul.rn.f32 	%f32, %f24, %f31;
	fma.rn.f32 	%f33, %f27, 0f3A2C32E4, 0f3B52E7DB;
	fma.rn.f32 	%f34, %f33, %f27, 0f3C93BB73;
	fma.rn.f32 	%f35, %f34, %f27, 0f3DF6384F;
	mul.rn.f32 	%f36, %f35, %f27;
	fma.rn.f32 	%f37, %f26, 0f3FB8AA3B, %f21;
	sub.f32 	%f38, %f21, %f37;
	fma.rn.f32 	%f39, %f26, 0f3FB8AA3B, %f38;
	fma.rn.f32 	%f40, %f32, 0f3FB8AA3B, %f39;
	fma.rn.f32 	%f41, %f26, 0f32A55E34, %f40;
	mul.f32 	%f42, %f36, 0f40400000;
	fma.rn.f32 	%f43, %f42, %f32, %f41;
	fma.rn.f32 	%f44, %f36, %f26, %f43;
	add.rn.f32 	%f45, %f37, %f44;
	neg.f32 	%f46, %f37;
	add.rn.f32 	%f47, %f45, %f46;
	neg.f32 	%f48, %f47;
	add.rn.f32 	%f49, %f44, %f48;
	mul.rn.f32 	%f50, %f45, %f10;
	neg.f32 	%f51, %f50;
	fma.rn.f32 	%f52, %f45, %f10, %f51;
	fma.rn.f32 	%f53, %f49, %f10, %f52;
	cvt.rni.f32.f32 	%f54, %f50;
	sub.f32 	%f55, %f50, %f54;
	add.f32 	%f56, %f55, %f53;
	fma.rn.f32 	%f57, %f56, 0f391FCB8E, 0f3AAF85ED;
	fma.rn.f32 	%f58, %f57, %f56, 0f3C1D9856;
	fma.rn.f32 	%f59, %f58, %f56, 0f3D6357BB;
	fma.rn.f32 	%f60, %f59, %f56, 0f3E75FDEC;
	fma.rn.f32 	%f61, %f60, %f56, 0f3F317218;
	fma.rn.f32 	%f62, %f61, %f56, 0f3F800000;
	cvt.rzi.s32.f32 	%r13, %f54;
	setp.gt.f32 	%p3, %f54, 0f00000000;
	selp.b32 	%r14, 0, -2097152000, %p3;
	add.s32 	%r15, %r14, 2130706432;
	mov.b32 	%f63, %r15;
	mul.f32 	%f64, %f62, %f63;
	shl.b32 	%r16, %r13, 23;
	sub.s32 	%r17, %r16, %r14;
	mov.b32 	%f65, %r17;
	mul.f32 	%f66, %f64, %f65;
	abs.f32 	%f67, %f50;
	setp.gt.f32 	%p4, %f67, 0f43180000;
	setp.lt.f32 	%p5, %f50, 0f00000000;
	selp.f32 	%f68, 0f00000000, 0f7F800000, %p5;
	selp.f32 	%f4, %f68, %f66, %p4;
	setp.eq.f32 	%p6, %f1, 0f3F800000;
	setp.eq.f32 	%p7, %f10, 0f00000000;
	or.pred  	%p8, %p7, %p6;
	@%p8 bra 	$L__BB23_9;
	setp.num.f32 	%p9, %f3, %f3;
	abs.f32 	%f69, %f10;
	setp.num.f32 	%p10, %f69, %f69;
	and.pred  	%p11, %p9, %p10;
	@%p11 bra 	$L__BB23_4;
	add.rn.f32 	%f76, %f1, %f10;
	bra.uni 	$L__BB23_9;
$L__BB23_4:
	setp.neu.f32 	%p12, %f1, 0f00000000;
	setp.neu.f32 	%p13, %f3, 0f7F800000;
	and.pred  	%p14, %p12, %p13;
	@%p14 bra 	$L__BB23_6;
	setp.neu.f32 	%p21, %f2, 0f3F800000;
	add.f32 	%f74, %f1, %f1;
	mov.b32 	%r18, %f74;
	setp.lt.f32 	%p22, %f10, 0f00000000;
	xor.b32  	%r19, %r18, 2139095040;
	selp.b32 	%r20, %r19, %r18, %p22;
	and.b32  	%r21, %r20, 2147483647;
	selp.b32 	%r22, %r21, %r20, %p21;
	mov.b32 	%f76, %r22;
	bra.uni 	$L__BB23_9;
$L__BB23_6:
	setp.eq.f32 	%p15, %f1, 0fBF800000;
	setp.eq.f32 	%p16, %f69, 0f7F800000;
	and.pred  	%p17, %p15, %p16;
	@%p17 bra 	$L__BB23_9;
	setp.geu.f32 	%p18, %f1, 0f00000000;
	mov.f32 	%f76, %f4;
	@%p18 bra 	$L__BB23_9;
	setp.neu.f32 	%p19, %f2, 0f3F800000;
	neg.f32 	%f71, %f4;
	selp.f32 	%f72, %f4, %f71, %p19;
	cvt.rmi.f32.f32 	%f73, %f10;
	setp.neu.f32 	%p20, %f10, %f73;
	selp.f32 	%f76, 0f7FFFFFFF, %f72, %p20;
$L__BB23_9:
	cvta.to.global.u64 	%rd6, %rd2;
	add.s64 	%rd8, %rd6, %rd4;
	st.global.f32 	[%rd8], %f76;
$L__BB23_10:
	ret;

}
	// .globl	log_kernel
.visible .entry log_kernel(
	.param .u32 log_kernel_param_0,
	.param .u64 .ptr .align 1 log_kernel_param_1,
	.param .u64 .ptr .align 1 log_kernel_param_2
)
{
	.reg .pred 	%p<5>;
	.reg .b32 	%r<13>;
	.reg .b32 	%f<23>;
	.reg .b64 	%rd<8>;

	ld.param.u32 	%r2, [log_kernel_param_0];
	ld.param.u64 	%rd1, [log_kernel_param_1];
	ld.param.u64 	%rd2, [log_kernel_param_2];
	mov.u32 	%r3, %ctaid.x;
	mov.u32 	%r4, %ctaid.y;
	mov.u32 	%r5, %nctaid.x;
	mad.lo.s32 	%r6, %r4, %r5, %r3;
	mov.u32 	%r7, %ntid.x;
	mov.u32 	%r8, %tid.x;
	mad.lo.s32 	%r1, %r6, %r7, %r8;
	setp.ge.s32 	%p1, %r1, %r2;
	@%p1 bra 	$L__BB24_2;
	cvta.to.global.u64 	%rd3, %rd1;
	cvta.to.global.u64 	%rd4, %rd2;
	mul.wide.s32 	%rd5, %r1, 4;
	add.s64 	%rd6, %rd3, %rd5;
	ld.global.f32 	%f1, [%rd6];
	setp.lt.f32 	%p2, %f1, 0f00800000;
	mul.f32 	%f2, %f1, 0f4B000000;
	selp.f32 	%f3, %f2, %f1, %p2;
	selp.f32 	%f4, 0fC1B80000, 0f00000000, %p2;
	mov.b32 	%r9, %f3;
	add.s32 	%r10, %r9, -1059760811;
	and.b32  	%r11, %r10, -8388608;
	sub.s32 	%r12, %r9, %r11;
	mov.b32 	%f5, %r12;
	cvt.rn.f32.s32 	%f6, %r11;
	fma.rn.f32 	%f7, %f6, 0f34000000, %f4;
	add.f32 	%f8, %f5, 0fBF800000;
	fma.rn.f32 	%f9, %f8, 0fBE055027, 0f3E1039F6;
	fma.rn.f32 	%f10, %f9, %f8, 0fBDF8CDCC;
	fma.rn.f32 	%f11, %f10, %f8, 0f3E0F2955;
	fma.rn.f32 	%f12, %f11, %f8, 0fBE2AD8B9;
	fma.rn.f32 	%f13, %f12, %f8, 0f3E4CED0B;
	fma.rn.f32 	%f14, %f13, %f8, 0fBE7FFF22;
	fma.rn.f32 	%f15, %f14, %f8, 0f3EAAAA78;
	fma.rn.f32 	%f16, %f15, %f8, 0fBF000000;
	mul.f32 	%f17, %f8, %f16;
	fma.rn.f32 	%f18, %f17, %f8, %f8;
	fma.rn.f32 	%f19, %f7, 0f3F317218, %f18;
	setp.gt.u32 	%p3, %r9, 2139095039;
	fma.rn.f32 	%f20, %f3, 0f7F800000, 0f7F800000;
	selp.f32 	%f21, %f20, %f19, %p3;
	setp.eq.f32 	%p4, %f3, 0f00000000;
	selp.f32 	%f22, 0fFF800000, %f21, %p4;
	add.s64 	%rd7, %rd4, %rd5;
	st.global.f32 	[%rd7], %f22;
$L__BB24_2:
	ret;

}
	// .globl	exp_kernel
.visible .entry exp_kernel(
	.param .u32 exp_kernel_param_0,
	.param .u64 .ptr .align 1 exp_kernel_param_1,
	.param .u64 .ptr .align 1 exp_kernel_param_2
)
{
	.reg .pred 	%p<2>;
	.reg .b32 	%r<11>;
	.reg .b32 	%f<14>;
	.reg .b64 	%rd<8>;

	ld.param.u32 	%r2, [exp_kernel_param_0];
	ld.param.u64 	%rd1, [exp_kernel_param_1];
	ld.param.u64 	%rd2, [exp_kernel_param_2];
	mov.u32 	%r3, %ctaid.x;
	mov.u32 	%r4, %ctaid.y;
	mov.u32 	%r5, %nctaid.x;
	mad.lo.s32 	%r6, %r4, %r5, %r3;
	mov.u32 	%r7, %ntid.x;
	mov.u32 	%r8, %tid.x;
	mad.lo.s32 	%r1, %r6, %r7, %r8;
	setp.ge.s32 	%p1, %r1, %r2;
	@%p1 bra 	$L__BB25_2;
	cvta.to.global.u64 	%rd3, %rd1;
	cvta.to.global.u64 	%rd4, %rd2;
	mul.wide.s32 	%rd5, %r1, 4;
	add.s64 	%rd6, %rd3, %rd5;
	ld.global.f32 	%f1, [%rd6];
	fma.rn.f32 	%f2, %f1, 0f3BBB989D, 0f3F000000;
	cvt.sat.f32.f32 	%f3, %f2;
	mov.f32 	%f4, 0f4B400001;
	mov.f32 	%f5, 0f437C0000;
	fma.rm.f32 	%f6, %f3, %f5, %f4;
	add.f32 	%f7, %f6, 0fCB40007F;
	neg.f32 	%f8, %f7;
	fma.rn.f32 	%f9, %f1, 0f3FB8AA3B, %f8;
	fma.rn.f32 	%f10, %f1, 0f32A57060, %f9;
	mov.b32 	%r9, %f6;
	shl.b32 	%r10, %r9, 23;
	mov.b32 	%f11, %r10;
	ex2.approx.ftz.f32 	%f12, %f10;
	mul.f32 	%f13, %f12, %f11;
	add.s64 	%rd7, %rd4, %rd5;
	st.global.f32 	[%rd7], %f13;
$L__BB25_2:
	ret;

}
	// .globl	sin_kernel
.visible .entry sin_kernel(
	.param .u32 sin_kernel_param_0,
	.param .u64 .ptr .align 1 sin_kernel_param_1,
	.param .u64 .ptr .align 1 sin_kernel_param_2
)
{
	.local .align 4 .b8 	__local_depot26[28];
	.reg .b64 	%SP;
	.reg .b64 	%SPL;
	.reg .pred 	%p<10>;
	.reg .b32 	%r<48>;
	.reg .b32 	%f<28>;
	.reg .b64 	%rd<29>;
	.reg .b64 	%fd<3>;

	mov.u64 	%SPL, __local_depot26;
	ld.param.u32 	%r16, [sin_kernel_param_0];
	ld.param.u64 	%rd9, [sin_kernel_param_1];
	ld.param.u64 	%rd10, [sin_kernel_param_2];
	add.u64 	%rd1, %SPL, 0;
	mov.u32 	%r17, %ctaid.x;
	mov.u32 	%r18, %ctaid.y;
	mov.u32 	%r19, %nctaid.x;
	mad.lo.s32 	%r20, %r18, %r19, %r17;
	mov.u32 	%r21, %ntid.x;
	mov.u32 	%r22, %tid.x;
	mad.lo.s32 	%r1, %r20, %r21, %r22;
	setp.ge.s32 	%p1, %r1, %r16;
	@%p1 bra 	$L__BB26_10;
	cvta.to.global.u64 	%rd12, %rd9;
	mul.wide.s32 	%rd13, %r1, 4;
	add.s64 	%rd14, %rd12, %rd13;
	ld.global.f32 	%f1, [%rd14];
	mul.f32 	%f7, %f1, 0f3F22F983;
	cvt.rni.s32.f32 	%r47, %f7;
	cvt.rn.f32.s32 	%f8, %r47;
	fma.rn.f32 	%f9, %f8, 0fBFC90FDA, %f1;
	fma.rn.f32 	%f10, %f8, 0fB3A22168, %f9;
	fma.rn.f32 	%f27, %f8, 0fA7C234C5, %f10;
	abs.f32 	%f3, %f1;
	setp.ltu.f32 	%p2, %f3, 0f47CE4780;
	@%p2 bra 	$L__BB26_9;
	setp.neu.f32 	%p3, %f3, 0f7F800000;
	@%p3 bra 	$L__BB26_4;
	mov.f32 	%f13, 0f00000000;
	mul.rn.f32 	%f27, %f1, %f13;
	mov.b32 	%r47, 0;
	bra.uni 	$L__BB26_9;
$L__BB26_4:
	mov.b32 	%r3, %f1;
	shl.b32 	%r24, %r3, 8;
	or.b32  	%r4, %r24, -2147483648;
	mov.b64 	%rd28, 0;
	mov.b32 	%r44, 0;
	mov.u64 	%rd26, __cudart_i2opi_f;
	mov.u64 	%rd27, %rd1;
$L__BB26_5:
	.pragma "nounroll";
	ld.global.nc.u32 	%r25, [%rd26];
	mad.wide.u32 	%rd17, %r25, %r4, %rd28;
	shr.u64 	%rd28, %rd17, 32;
	st.local.u32 	[%rd27], %rd17;
	add.s32 	%r44, %r44, 1;
	add.s64 	%rd27, %rd27, 4;
	add.s64 	%rd26, %rd26, 4;
	setp.ne.s32 	%p4, %r44, 6;
	@%p4 bra 	$L__BB26_5;
	shr.u32 	%r26, %r3, 23;
	st.local.u32 	[%rd1+24], %rd28;
	and.b32  	%r7, %r26, 31;
	and.b32  	%r27, %r26, 224;
	add.s32 	%r28, %r27, -128;
	shr.u32 	%r29, %r28, 5;
	mul.wide.u32 	%rd18, %r29, 4;
	sub.s64 	%rd8, %rd1, %rd18;
	ld.local.u32 	%r45, [%rd8+24];
	ld.local.u32 	%r46, [%rd8+20];
	setp.eq.s32 	%p5, %r7, 0;
	@%p5 bra 	$L__BB26_8;
	shf.l.wrap.b32 	%r45, %r46, %r45, %r7;
	ld.local.u32 	%r30, [%rd8+16];
	shf.l.wrap.b32 	%r46, %r30, %r46, %r7;
$L__BB26_8:
	shr.u32 	%r31, %r45, 30;
	shf.l.wrap.b32 	%r32, %r46, %r45, 2;
	shl.b32 	%r33, %r46, 2;
	shr.u32 	%r34, %r32, 31;
	add.s32 	%r35, %r34, %r31;
	neg.s32 	%r36, %r35;
	setp.lt.s32 	%p6, %r3, 0;
	selp.b32 	%r47, %r36, %r35, %p6;
	xor.b32  	%r37, %r32, %r3;
	shr.s32 	%r38, %r32, 31;
	xor.b32  	%r39, %r38, %r32;
	xor.b32  	%r40, %r38, %r33;
	cvt.u64.u32 	%rd19, %r39;
	shl.b64 	%rd20, %rd19, 32;
	cvt.u64.u32 	%rd21, %r40;
	or.b64  	%rd22, %rd20, %rd21;
	cvt.rn.f64.s64 	%fd1, %rd22;
	mul.f64 	%fd2, %fd1, 0d3BF921FB54442D19;
	cvt.rn.f32.f64 	%f11, %fd2;
	neg.f32 	%f12, %f11;
	setp.lt.s32 	%p7, %r37, 0;
	selp.f32 	%f27, %f12, %f11, %p7;
$L__BB26_9:
	mul.rn.f32 	%f14, %f27, %f27;
	and.b32  	%r42, %r47, 1;
	setp.eq.b32 	%p8, %r42, 1;
	selp.f32 	%f15, 0f3F800000, %f27, %p8;
	fma.rn.f32 	%f16, %f14, %f15, 0f00000000;
	fma.rn.f32 	%f17, %f14, 0f37CBAC00, 0fBAB607ED;
	selp.f32 	%f18, %f17, 0fB94D4153, %p8;
	selp.f32 	%f19, 0f3D2AAABB, 0f3C0885E4, %p8;
	fma.rn.f32 	%f20, %f18, %f14, %f19;
	selp.f32 	%f21, 0fBEFFFFFF, 0fBE2AAAA8, %p8;
	fma.rn.f32 	%f22, %f20, %f14, %f21;
	fma.rn.f32 	%f23, %f22, %f16, %f15;
	and.b32  	%r43, %r47, 2;
	setp.eq.s32 	%p9, %r43, 0;
	mov.f32 	%f24, 0f00000000;
	sub.f32 	%f25, %f24, %f23;
	selp.f32 	%f26, %f23, %f25, %p9;
	cvta.to.global.u64 	%rd23, %rd10;
	add.s64 	%rd25, %rd23, %rd13;
	st.global.f32 	[%rd25], %f26;
$L__BB26_10:
	ret;

}
	// .globl	cos_kernel
.visible .entry cos_kernel(
	.param .u32 cos_kernel_param_0,
	.param .u64 .ptr .align 1 cos_kernel_param_1,
	.param .u64 .ptr .align 1 cos_kernel_param_2
)
{
	.local .align 4 .b8 	__local_depot27[28];
	.reg .b64 	%SP;
	.reg .b64 	%SPL;
	.reg .pred 	%p<10>;
	.reg .b32 	%r<49>;
	.reg .b32 	%f<28>;
	.reg .b64 	%rd<29>;
	.reg .b64 	%fd<3>;

	mov.u64 	%SPL, __local_depot27;
	ld.param.u32 	%r16, [cos_kernel_param_0];
	ld.param.u64 	%rd9, [cos_kernel_param_1];
	ld.param.u64 	%rd10, [cos_kernel_param_2];
	add.u64 	%rd1, %SPL, 0;
	mov.u32 	%r17, %ctaid.x;
	mov.u32 	%r18, %ctaid.y;
	mov.u32 	%r19, %nctaid.x;
	mad.lo.s32 	%r20, %r18, %r19, %r17;
	mov.u32 	%r21, %ntid.x;
	mov.u32 	%r22, %tid.x;
	mad.lo.s32 	%r1, %r20, %r21, %r22;
	setp.ge.s32 	%p1, %r1, %r16;
	@%p1 bra 	$L__BB27_10;
	cvta.to.global.u64 	%rd12, %rd9;
	mul.wide.s32 	%rd13, %r1, 4;
	add.s64 	%rd14, %rd12, %rd13;
	ld.global.f32 	%f1, [%rd14];
	mul.f32 	%f7, %f1, 0f3F22F983;
	cvt.rni.s32.f32 	%r48, %f7;
	cvt.rn.f32.s32 	%f8, %r48;
	fma.rn.f32 	%f9, %f8, 0fBFC90FDA, %f1;
	fma.rn.f32 	%f10, %f8, 0fB3A22168, %f9;
	fma.rn.f32 	%f27, %f8, 0fA7C234C5, %f10;
	abs.f32 	%f3, %f1;
	setp.ltu.f32 	%p2, %f3, 0f47CE4780;
	@%p2 bra 	$L__BB27_9;
	setp.neu.f32 	%p3, %f3, 0f7F800000;
	@%p3 bra 	$L__BB27_4;
	mov.f32 	%f13, 0f00000000;
	mul.rn.f32 	%f27, %f1, %f13;
	mov.b32 	%r48, 0;
	bra.uni 	$L__BB27_9;
$L__BB27_4:
	mov.b32 	%r3, %f1;
	shl.b32 	%r24, %r3, 8;
	or.b32  	%r4, %r24, -2147483648;
	mov.b64 	%rd28, 0;
	mov.b32 	%r45, 0;
	mov.u64 	%rd26, __cudart_i2opi_f;
	mov.u64 	%rd27, %rd1;
$L__BB27_5:
	.pragma "nounroll";
	ld.global.nc.u32 	%r25, [%rd26];
	mad.wide.u32 	%rd17, %r25, %r4, %rd28;
	shr.u64 	%rd28, %rd17, 32;
	st.local.u32 	[%rd27], %rd17;
	add.s32 	%r45, %r45, 1;
	add.s64 	%rd27, %rd27, 4;
	add.s64 	%rd26, %rd26, 4;
	setp.ne.s32 	%p4, %r45, 6;
	@%p4 bra 	$L__BB27_5;
	shr.u32 	%r26, %r3, 23;
	st.local.u32 	[%rd1+24], %rd28;
	and.b32  	%r7, %r26, 31;
	and.b32  	%r27, %r26, 224;
	add.s32 	%r28, %r27, -128;
	shr.u32 	%r29, %r28, 5;
	mul.wide.u32 	%rd18, %r29, 4;
	sub.s64 	%rd8, %rd1, %rd18;
	ld.local.u32 	%r46, [%rd8+24];
	ld.local.u32 	%r47, [%rd8+20];
	setp.eq.s32 	%p5, %r7, 0;
	@%p5 bra 	$L__BB27_8;
	shf.l.wrap.b32 	%r46, %r47, %r46, %r7;
	ld.local.u32 	%r30, [%rd8+16];
	shf.l.wrap.b32 	%r47, %r30, %r47, %r7;
$L__BB27_8:
	shr.u32 	%r31, %r46, 30;
	shf.l.wrap.b32 	%r32, %r47, %r46, 2;
	shl.b32 	%r33, %r47, 2;
	shr.u32 	%r34, %r32, 31;
	add.s32 	%r35, %r34, %r31;
	neg.s32 	%r36, %r35;
	setp.lt.s32 	%p6, %r3, 0;
	selp.b32 	%r48, %r36, %r35, %p6;
	xor.b32  	%r37, %r32, %r3;
	shr.s32 	%r38, %r32, 31;
	xor.b32  	%r39, %r38, %r32;
	xor.b32  	%r40, %r38, %r33;
	cvt.u64.u32 	%rd19, %r39;
	shl.b64 	%rd20, %rd19, 32;
	cvt.u64.u32 	%rd21, %r40;
	or.b64  	%rd22, %rd20, %rd21;
	cvt.rn.f64.s64 	%fd1, %rd22;
	mul.f64 	%fd2, %fd1, 0d3BF921FB54442D19;
	cvt.rn.f32.f64 	%f11, %fd2;
	neg.f32 	%f12, %f11;
	setp.lt.s32 	%p7, %r37, 0;
	selp.f32 	%f27, %f12, %f11, %p7;
$L__BB27_9:
	add.s32 	%r42, %r48, 1;
	mul.rn.f32 	%f14, %f27, %f27;
	and.b32  	%r43, %r48, 1;
	setp.eq.b32 	%p8, %r43, 1;
	selp.f32 	%f15, %f27, 0f3F800000, %p8;
	fma.rn.f32 	%f16, %f14, %f15, 0f00000000;
	fma.rn.f32 	%f17, %f14, 0f37CBAC00, 0fBAB607ED;
	selp.f32 	%f18, 0fB94D4153, %f17, %p8;
	selp.f32 	%f19, 0f3C0885E4, 0f3D2AAABB, %p8;
	fma.rn.f32 	%f20, %f18, %f14, %f19;
	selp.f32 	%f21, 0fBE2AAAA8, 0fBEFFFFFF, %p8;
	fma.rn.f32 	%f22, %f20, %f14, %f21;
	fma.rn.f32 	%f23, %f22, %f16, %f15;
	and.b32  	%r44, %r42, 2;
	setp.eq.s32 	%p9, %r44, 0;
	mov.f32 	%f24, 0f00000000;
	sub.f32 	%f25, %f24, %f23;
	selp.f32 	%f26, %f23, %f25, %p9;
	cvta.to.global.u64 	%rd23, %rd10;
	add.s64 	%rd25, %rd23, %rd13;
	st.global.f32 	[%rd25], %f26;
$L__BB27_10:
	ret;

}


// ===== COMPILED SASS (sm_100) =====

	.target	sm_100

	.elftype	@"ET_EXEC"


//--------------------- .note.nv.tkinfo           --------------------------
	.section	.note.nv.tkinfo,"",@"SHT_NOTE"
	.sectionflags	@"SHF_NOTE_NV_TKINFO"
	.tkinfo
        /*0018*/ 	.word	0x00000002
        /*0030*/ 	.string	""
        /*0030*/ 	.string	"ptxas"
        /*0030*/ 	.string	"Cuda compilation tools, release 13.0, V13.0.88"
        /*0030*/ 	.string	"Build cuda_13.0.r13.0/compiler.36424714_0"
        /*0030*/ 	.string	"-arch sm_100 -m 64 "



//--------------------- .note.nv.cuinfo           --------------------------
	.section	.note.nv.cuinfo,"",@"SHT_NOTE"
	.sectionflags	@"SHF_NOTE_NV_CUINFO"
        /*0018*/ 	.short	0x0002
        /*001a*/ 	.short	0x0064
        /*001c*/ 	.short	0x0082
	.zero		2


//--------------------- .nv.info                  --------------------------
	.section	.nv.info,"",@"SHT_CUDA_INFO"
	.align	4


	//----- nvinfo : EIATTR_REGCOUNT
	.align		4
        /*0000*/ 	.byte	0x04, 0x2f
        /*0002*/ 	.short	(.L_2 - .L_1)
	.align		4
.L_1:
        /*0004*/ 	.word	index@(fill_kernel)
        /*0008*/ 	.word	0x0000000a


	//----- nvinfo : EIATTR_FRAME_SIZE
	.align		4
.L_2:
        /*000c*/ 	.byte	0x04, 0x11
        /*000e*/ 	.short	(.L_4 - .L_3)
	.align		4
.L_3:
        /*0010*/ 	.word	index@(fill_kernel)
        /*0014*/ 	.word	0x00000000


	//----- nvinfo : EIATTR_REGCOUNT
	.align		4
.L_4:
        /*0018*/ 	.byte	0x04, 0x2f
        /*001a*/ 	.short	(.L_6 - .L_5)
	.align		4
.L_5:
        /*001c*/ 	.word	index@(copy_kernel)
        /*0020*/ 	.word	0x0000000a


	//----- nvinfo : EIATTR_FRAME_SIZE
	.align		4
.L_6:
        /*0024*/ 	.byte	0x04, 0x11
        /*0026*/ 	.short	(.L_8 - .L_7)
	.align		4
.L_7:
        /*0028*/ 	.word	index@(copy_kernel)
        /*002c*/ 	.word	0x00000000


	//----- nvinfo : EIATTR_REGCOUNT
	.align		4
.L_8:
        /*0030*/ 	.byte	0x04, 0x2f
        /*0032*/ 	.short	(.L_10 - .L_9)
	.align		4
.L_9:
        /*0034*/ 	.word	index@(copy_number_kernel)
        /*0038*/ 	.word	0x0000001a


	//----- nvinfo : EIATTR_FRAME_SIZE
	.align		4
.L_10:
        /*003c*/ 	.byte	0x04, 0x11
        /*003e*/ 	.short	(.L_12 - .L_11)
	.align		4
.L_11:
        /*0040*/ 	.word	index@(copy_number_kernel)
        /*0044*/ 	.word	0x00000000


	//----- nvinfo : EIATTR_REGCOUNT
	.align		4
.L_12:
        /*0048*/ 	.byte	0x04, 0x2f
        /*004a*/ 	.short	(.L_14 - .L_13)
	.align		4
.L_13:
        /*004c*/ 	.word	index@(copy_channel_kernel)
        /*0050*/ 	.word	0x0000001a


	//----- nvinfo : EIATTR_FRAME_SIZE
	.align		4
.L_14:
        /*0054*/ 	.byte	0x04, 0x11
        /*0056*/ 	.short	(.L_16 - .L_15)
	.align		4
.L_15:
        /*0058*/ 	.word	index@(copy_channel_kernel)
        /*005c*/ 	.word	0x00000000


	//----- nvinfo : EIATTR_REGCOUNT
	.align		4
.L_16:
        /*0060*/ 	.byte	0x04, 0x2f
        /*0062*/ 	.short	(.L_18 - .L_17)
	.align		4
.L_17:
        /*0064*/ 	.word	index@(add_kernel)
        /*0068*/ 	.word	0x0000000c


	//----- nvinfo : EIATTR_FRAME_SIZE
	.align		4
.L_18:
        /*006c*/ 	.byte	0x04, 0x11
        /*006e*/ 	.short	(.L_20 - .L_19)
	.align		4
.L_19:
        /*0070*/ 	.word	index@(add_kernel)
        /*0074*/ 	.word	0x00000000


	//----- nvinfo : EIATTR_REGCOUNT
	.align		4
.L_20:
        /*0078*/ 	.byte	0x04, 0x2f
        /*007a*/ 	.short	(.L_22 - .L_21)
	.align		4
.L_21:
        /*007c*/ 	.word	index@(add_scalar_kernel)
        /*0080*/ 	.word	0x0000000a


	//----- nvinfo : EIATTR_FRAME_SIZE
	.align		4
.L_22:
        /*0084*/ 	.byte	0x04, 0x11
        /*0086*/ 	.short	(.L_24 - .L_23)
	.align		4
.L_23:
        /*0088*/ 	.word	index@(add_scalar_kernel)
        /*008c*/ 	.word	0x00000000


	//----- nvinfo : EIATTR_REGCOUNT
	.align		4
.L_24:
        /*0090*/ 	.byte	0x04, 0x2f
        /*0092*/ 	.short	(.L_26 - .L_25)
	.align		4
.L_25:
        /*0094*/ 	.word	index@(add_number_kernel)
        /*0098*/ 	.word	0x00000018


	//----- nvinfo : EIATTR_FRAME_SIZE
	.align		4
.L_26:
        /*009c*/ 	.byte	0x04, 0x11
        /*009e*/ 	.short	(.L_28 - .L_27)
	.align		4
.L_27:
        /*00a0*/ 	.word	index@(add_number_kernel)
        /*00a4*/ 	.word	0x00000000


	//----- nvinfo : EIATTR_REGCOUNT
	.align		4
.L_28:
        /*00a8*/ 	.byte	0x04, 0x2f
        /*00aa*/ 	.short	(.L_30 - .L_29)
	.align		4
.L_29:
        /*00ac*/ 	.word	index@(add_channel_kernel)
        /*00b0*/ 	.word	0x00000019


	//----- nvinfo : EIATTR_FRAME_SIZE
	.align		4
.L_30:
        /*00b4*/ 	.byte	0x04, 0x11
        /*00b6*/ 	.short	(.L_32 - .L_31)
	.align		4
.L_31:
        /*00b8*/ 	.word	index@(add_channel_kernel)
        /*00bc*/ 	.word	0x00000000


	//----- nvinfo : EIATTR_REGCOUNT
	.align		4
.L_32:
        /*00c0*/ 	.byte	0x04, 0x2f
        /*00c2*/ 	.short	(.L_34 - .L_33)
	.align		4
.L_33:
        /*00c4*/ 	.word	index@(sub_kernel)
        /*00c8*/ 	.word	0x0000000c


	//----- nvinfo : EIATTR_FRAME_SIZE
	.align		4
.L_34:
        /*00cc*/ 	.byte	0x04, 0x11
        /*00ce*/ 	.short	(.L_36 - .L_35)
	.align		4
.L_35:
        /*00d0*/ 	.word	index@(sub_kernel)
        /*00d4*/ 	.word	0x00000000


	//----- nvinfo : EIATTR_REGCOUNT
	.align		4
.L_36:
        /*00d8*/ 	.byte	0x04, 0x2f
        /*00da*/ 	.short	(.L_38 - .L_37)
	.align		4
.L_37:
        /*00dc*/ 	.word	index@(sub_scalar_kernel)
        /*00e0*/ 	.word	0x0000000a


	//----- nvinfo : EIATTR_FRAME_SIZE
	.align		4
.L_38:
        /*00e4*/ 	.byte	0x04, 0x11
        /*00e6*/ 	.short	(.L_40 - .L_39)
	.align		4
.L_39:
        /*00e8*/ 	.word	index@(sub_scalar_kernel)
        /*00ec*/ 	.word	0x00000000


	//----- nvinfo : EIATTR_REGCOUNT
	.align		4
.L_40:
        /*00f0*/ 	.byte	0x04, 0x2f
        /*00f2*/ 	.short	(.L_42 - .L_41)
	.align		4
.L_41:
        /*00f4*/ 	.word	index@(scalar_sub_kernel)
        /*00f8*/ 	.word	0x0000000a


	//----- nvinfo : EIATTR_FRAME_SIZE
	.align		4
.L_42:
        /*00fc*/ 	.byte	0x04, 0x11
        /*00fe*/ 	.short	(.L_44 - .L_43)
	.align		4
.L_43:
        /*0100*/ 	.word	index@(scalar_sub_kernel)
        /*0104*/ 	.word	0x00000000


	//----- nvinfo : EIATTR_REGCOUNT
	.align		4
.L_44:
        /*0108*/ 	.byte	0x04, 0x2f
        /*010a*/ 	.short	(.L_46 - .L_45)
	.align		4
.L_45:
        /*010c*/ 	.word	index@(mul_kernel)
        /*0110*/ 	.word	0x0000000c


	//----- nvinfo : EIATTR_FRAME_SIZE
	.align		4
.L_46:
        /*0114*/ 	.byte	0x04, 0x11
        /*0116*/ 	.short	(.L_48 - .L_47)
	.align		4
.L_47:
        /*0118*/ 	.word	index@(mul_kernel)
        /*011c*/ 	.word	0x00000000


	//----- nvinfo : EIATTR_REGCOUNT
	.align		4
.L_48:
        /*0120*/ 	.byte	0x04, 0x2f
        /*0122*/ 	.short	(.L_50 - .L_49)
	.align		4
.L_49:
        /*0124*/ 	.word	index@(mul_scalar_kernel)
        /*0128*/ 	.word	0x0000000a


	//----- nvinfo : EIATTR_FRAME_SIZE
	.align		4
.L_50:
        /*012c*/ 	.byte	0x04, 0x11
        /*012e*/ 	.short	(.L_52 - .L_51)
	.align		4
.L_51:
        /*0130*/ 	.word	index@(mul_scalar_kernel)
        /*0134*/ 	.word	0x00000000


	//----- nvinfo : EIATTR_REGCOUNT
	.align		4
.L_52:
        /*0138*/ 	.byte	0x04, 0x2f
        /*013a*/ 	.short	(.L_54 - .L_53)
	.align		4
.L_53:
        /*013c*/ 	.word	index@(mul_plus_kernel)
        /*0140*/ 	.word	0x0000000c


	//----- nvinfo : EIATTR_FRAME_SIZE
	.align		4
.L_54:
        /*0144*/ 	.byte	0x04, 0x11
        /*0146*/ 	.short	(.L_56 - .L_55)
	.align		4
.L_55:
        /*0148*/ 	.word	index@(mul_plus_kernel)
        /*014c*/ 	.word	0x00000000


	//----- nvinfo : EIATTR_REGCOUNT
	.align		4
.L_56:
        /*0150*/ 	.byte	0x04, 0x2f
        /*0152*/ 	.short	(.L_58 - .L_57)
	.align		4
.L_57:
        /*0154*/ 	.word	index@(mul_plus_scalar_kernel)
        /*0158*/ 	.word	0x0000000a


	//----- nvinfo : EIATTR_FRAME_SIZE
	.align		4
.L_58:
        /*015c*/ 	.byte	0x04, 0x11
        /*015e*/ 	.short	(.L_60 - .L_59)
	.align		4
.L_59:
        /*0160*/ 	.word	index@(mul_plus_scalar_kernel)
        /*0164*/ 	.word	0x00000000


	//----- nvinfo : EIATTR_REGCOUNT
	.align		4
.L_60:
        /*0168*/ 	.byte	0x04, 0x2f
        /*016a*/ 	.short	(.L_62 - .L_61)
	.align		4
.L_61:
        /*016c*/ 	.word	index@(div_kernel)
        /*0170*/ 	.word	0x00000010


	//----- nvinfo : EIATTR_FRAME_SIZE
	.align		4
.L_62:
        /*0174*/ 	.byte	0x04, 0x11
        /*0176*/ 	.short	(.L_64 - .L_63)
	.align		4
.L_63:
        /*0178*/ 	.word	index@($__internal_7_$__cuda_sm3x_div_rn_noftz_f32_slowpath)
        /*017c*/ 	.word	0x00000000


	//----- nvinfo : EIATTR_FRAME_SIZE
	.align		4
.L_64:
        /*0180*/ 	.byte	0x04, 0x11
        /*0182*/ 	.short	(.L_66 - .L_65)
	.align		4
.L_65:
        /*0184*/ 	.word	index@(div_kernel)
        /*0188*/ 	.word	0x00000000


	//----- nvinfo : EIATTR_REGCOUNT
	.align		4
.L_66:
        /*018c*/ 	.byte	0x04, 0x2f
        /*018e*/ 	.short	(.L_68 - .L_67)
	.align		4
.L_67:
        /*0190*/ 	.word	index@(div_scalar_kernel)
        /*0194*/ 	.word	0x00000010


	//----- nvinfo : EIATTR_FRAME_SIZE
	.align		4
.L_68:
        /*0198*/ 	.byte	0x04, 0x11
        /*019a*/ 	.short	(.L_70 - .L_69)
	.align		4
.L_69:
        /*019c*/ 	.word	index@($__internal_6_$__cuda_sm3x_div_rn_noftz_f32_slowpath)
        /*01a0*/ 	.word	0x00000000


	//----- nvinfo : EIATTR_FRAME_SIZE
	.align		4
.L_70:
        /*01a4*/ 	.byte	0x04, 0x11
        /*01a6*/ 	.short	(.L_72 - .L_71)
	.align		4
.L_71:
        /*01a8*/ 	.word	index@(div_scalar_kernel)
        /*01ac*/ 	.word	0x00000000


	//----- nvinfo : EIATTR_REGCOUNT
	.align		4
.L_72:
        /*01b0*/ 	.byte	0x04, 0x2f
        /*01b2*/ 	.short	(.L_74 - .L_73)
	.align		4
.L_73:
        /*01b4*/ 	.word	index@(scalar_div_kernel)
        /*01b8*/ 	.word	0x00000010


	//----- nvinfo : EIATTR_FRAME_SIZE
	.align		4
.L_74:
        /*01bc*/ 	.byte	0x04, 0x11
        /*01be*/ 	.short	(.L_76 - .L_75)
	.align		4
.L_75:
        /*01c0*/ 	.word	index@($__internal_5_$__cuda_sm3x_div_rn_noftz_f32_slowpath)
        /*01c4*/ 	.word	0x00000000


	//----- nvinfo : EIATTR_FRAME_SIZE
	.align		4
.L_76:
        /*01c8*/ 	.byte	0x04, 0x11
        /*01ca*/ 	.short	(.L_78 - .L_77)
	.align		4
.L_77:
        /*01cc*/ 	.word	index@(scalar_div_kernel)
        /*01d0*/ 	.word	0x00000000


	//----- nvinfo : EIATTR_REGCOUNT
	.align		4
.L_78:
        /*01d4*/ 	.byte	0x04, 0x2f
        /*01d6*/ 	.short	(.L_80 - .L_79)
	.align		4
.L_79:
        /*01d8*/ 	.word	index@(div_bGrad_kernel)
        /*01dc*/ 	.word	0x00000010


	//----- nvinfo : EIATTR_FRAME_SIZE
	.align		4
.L_80:
        /*01e0*/ 	.byte	0x04, 0x11
        /*01e2*/ 	.short	(.L_82 - .L_81)
	.align		4
.L_81:
        /*01e4*/ 	.word	index@($__internal_4_$__cuda_sm3x_div_rn_noftz_f32_slowpath)
        /*01e8*/ 	.word	0x00000000


	//----- nvinfo : EIATTR_FRAME_SIZE
	.align		4
.L_82:
        /*01ec*/ 	.byte	0x04, 0x11
        /*01ee*/ 	.short	(.L_84 - .L_83)
	.align		4
.L_83:
        /*01f0*/ 	.word	index@(div_bGrad_kernel)
        /*01f4*/ 	.word	0x00000000


	//----- nvinfo : EIATTR_REGCOUNT
	.align		4
.L_84:
        /*01f8*/ 	.byte	0x04, 0x2f
        /*01fa*/ 	.short	(.L_86 - .L_85)
	.align		4
.L_85:
        /*01fc*/ 	.word	index@(div_scalar_bGrad_kernel)
        /*0200*/ 	.word	0x00000010


	//----- nvinfo : EIATTR_FRAME_SIZE
	.align		4
.L_86:
        /*0204*/ 	.byte	0x04, 0x11
        /*0206*/ 	.short	(.L_88 - .L_87)
	.align		4
.L_87:
        /*0208*/ 	.word	index@($__internal_3_$__cuda_sm3x_div_rn_noftz_f32_slowpath)
        /*020c*/ 	.word	0x00000000


	//----- nvinfo : EIATTR_FRAME_SIZE
	.align		4
.L_88:
        /*0210*/ 	.byte	0x04, 0x11
        /*0212*/ 	.short	(.L_90 - .L_89)
	.align		4
.L_89:
        /*0214*/ 	.word	index@(div_scalar_bGrad_kernel)
        /*0218*/ 	.word	0x00000000


	//----- nvinfo : EIATTR_REGCOUNT
	.align		4
.L_90:
        /*021c*/ 	.byte	0x04, 0x2f
        /*021e*/ 	.short	(.L_92 - .L_91)
	.align		4
.L_91:
        /*0220*/ 	.word	index@(div_plus_kernel)
        /*0224*/ 	.word	0x00000010


	//----- nvinfo : EIATTR_FRAME_SIZE
	.align		4
.L_92:
        /*0228*/ 	.byte	0x04, 0x11
        /*022a*/ 	.short	(.L_94 - .L_93)
	.align		4
.L_93:
        /*022c*/ 	.word	index@($__internal_2_$__cuda_sm3x_div_rn_noftz_f32_slowpath)
        /*0230*/ 	.word	0x00000000


	//----- nvinfo : EIATTR_FRAME_SIZE
	.align		4
.L_94:
        /*0234*/ 	.byte	0x04, 0x11
        /*0236*/ 	.short	(.L_96 - .L_95)
	.align		4
.L_95:
        /*0238*/ 	.word	index@(div_plus_kernel)
        /*023c*/ 	.word	0x00000000


	//----- nvinfo : EIATTR_REGCOUNT
	.align		4
.L_96:
        /*0240*/ 	.byte	0x04, 0x2f
        /*0242*/ 	.short	(.L_98 - .L_97)
	.align		4
.L_97:
        /*0244*/ 	.word	index@(div_plus_scalar_kernel)
        /*0248*/ 	.word	0x00000010


	//----- nvinfo : EIATTR_FRAME_SIZE
	.align		4
.L_98:
        /*024c*/ 	.byte	0x04, 0x11
        /*024e*/ 	.short	(.L_100 - .L_99)
	.align		4
.L_99:
        /*0250*/ 	.word	index@($__internal_1_$__cuda_sm3x_div_rn_noftz_f32_slowpath)
        /*0254*/ 	.word	0x00000000


	//----- nvinfo : EIATTR_FRAME_SIZE
	.align		4
.L_100:
        /*0258*/ 	.byte	0x04, 0x11
        /*025a*/ 	.short	(.L_102 - .L_101)
	.align		4
.L_101:
        /*025c*/ 	.word	index@(div_plus_scalar_kernel)
        /*0260*/ 	.word	0x00000000


	//----- nvinfo : EIATTR_REGCOUNT
	.align		4
.L_102:
        /*0264*/ 	.byte	0x04, 0x2f
        /*0266*/ 	.short	(.L_104 - .L_103)
	.align		4
.L_103:
        /*0268*/ 	.word	index@(scalar_plus_div_kernel)
        /*026c*/ 	.word	0x00000010


	//----- nvinfo : EIATTR_FRAME_SIZE
	.align		4
.L_104:
        /*0270*/ 	.byte	0x04, 0x11
        /*0272*/ 	.short	(.L_106 - .L_105)
	.align		4
.L_105:
        /*0274*/ 	.word	index@($__internal_0_$__cuda_sm3x_div_rn_noftz_f32_slowpath)
        /*0278*/ 	.word	0x00000000


	//----- nvinfo : EIATTR_FRAME_SIZE
	.align		4
.L_106:
        /*027c*/ 	.byte	0x04, 0x11
        /*027e*/ 	.short	(.L_108 - .L_107)
	.align		4
.L_107:
        /*0280*/ 	.word	index@(scalar_plus_div_kernel)
        /*0284*/ 	.word	0x00000000


	//----- nvinfo : EIATTR_REGCOUNT
	.align		4
.L_108:
        /*0288*/ 	.byte	0x04, 0x2f
        /*028a*/ 	.short	(.L_110 - .L_109)
	.align		4
.L_109:
        /*028c*/ 	.word	index@(pow_kernel)
        /*0290*/ 	.word	0x0000000f


	//----- nvinfo : EIATTR_FRAME_SIZE
	.align		4
.L_110:
        /*0294*/ 	.byte	0x04, 0x11
        /*0296*/ 	.short	(.L_112 - .L_111)
	.align		4
.L_111:
        /*0298*/ 	.word	index@(pow_kernel)
        /*029c*/ 	.word	0x00000000


	//----- nvinfo : EIATTR_REGCOUNT
	.align		4
.L_112:
        /*02a0*/ 	.byte	0x04, 0x2f
        /*02a2*/ 	.short	(.L_114 - .L_113)
	.align		4
.L_113:
        /*02a4*/ 	.word	index@(log_kernel)
        /*02a8*/ 	.word	0x0000000c


	//----- nvinfo : EIATTR_FRAME_SIZE
	.align		4
.L_114:
        /*02ac*/ 	.byte	0x04, 0x11
        /*02ae*/ 	.short	(.L_116 - .L_115)
	.align		4
.L_115:
        /*02b0*/ 	.word	index@(log_kernel)
        /*02b4*/ 	.word	0x00000000


	//----- nvinfo : EIATTR_REGCOUNT
	.align		4
.L_116:
        /*02b8*/ 	.byte	0x04, 0x2f
        /*02ba*/ 	.short	(.L_118 - .L_117)
	.align		4
.L_117:
        /*02bc*/ 	.word	index@(exp_kernel)
        /*02c0*/ 	.word	0x0000000c


	//----- nvinfo : EIATTR_FRAME_SIZE
	.align		4
.L_118:
        /*02c4*/ 	.byte	0x04, 0x11
        /*02c6*/ 	.short	(.L_120 - .L_119)
	.align		4
.L_119:
        /*02c8*/ 	.word	index@(exp_kernel)
        /*02cc*/ 	.word	0x00000000


	//----- nvinfo : EIATTR_REGCOUNT
	.align		4
.L_120:
        /*02d0*/ 	.byte	0x04, 0x2f
        /*02d2*/ 	.short	(.L_122 - .L_121)
	.align		4
.L_121:
        /*02d4*/ 	.word	index@(sin_kernel)
        /*02d8*/ 	.word	0x00000012


	//----- nvinfo : EIATTR_FRAME_SIZE
	.align		4
.L_122:
        /*02dc*/ 	.byte	0x04, 0x11
        /*02de*/ 	.short	(.L_124 - .L_123)
	.align		4
.L_123:
        /*02e0*/ 	.word	index@(sin_kernel)
        /*02e4*/ 	.word	0x00000000


	//----- nvinfo : EIATTR_REGCOUNT
	.align		4
.L_124:
        /*02e8*/ 	.byte	0x04, 0x2f
        /*02ea*/ 	.short	(.L_126 - .L_125)
	.align		4
.L_125:
        /*02ec*/ 	.word	index@(cos_kernel)
        /*02f0*/ 	.word	0x00000012


	//----- nvinfo : EIATTR_FRAME_SIZE
	.align		4
.L_126:
        /*02f4*/ 	.byte	0x04, 0x11
        /*02f6*/ 	.short	(.L_128 - .L_127)
	.align		4
.L_127:
        /*02f8*/ 	.word	index@(cos_kernel)
        /*02fc*/ 	.word	0x00000000


	//----- nvinfo : EIATTR_MIN_STACK_SIZE
	.align		4
.L_128:
        /*0300*/ 	.byte	0x04, 0x12
        /*0302*/ 	.short	(.L_130 - .L_129)
	.align		4
.L_129:
        /*0304*/ 	.word	index@(cos_kernel)
        /*0308*/ 	.word	0x00000000


	//----- nvinfo : EIATTR_MIN_STACK_SIZE
	.align		4
.L_130:
        /*030c*/ 	.byte	0x04, 0x12
        /*030e*/ 	.short	(.L_132 - .L_131)
	.align		4
.L_131:
        /*0310*/ 	.word	index@(sin_kernel)
        /*0314*/ 	.word	0x00000000


	//----- nvinfo : EIATTR_MIN_STACK_SIZE
	.align		4
.L_132:
        /*0318*/ 	.byte	0x04, 0x12
        /*031a*/ 	.short	(.L_134 - .L_133)
	.align		4
.L_133:
        /*031c*/ 	.word	index@(exp_kernel)
        /*0320*/ 	.word	0x00000000


	//----- nvinfo : EIATTR_MIN_STACK_SIZE
	.align		4
.L_134:
        /*0324*/ 	.byte	0x04, 0x12
        /*0326*/ 	.short	(.L_136 - .L_135)
	.align		4
.L_135:
        /*0328*/ 	.word	index@(log_kernel)
        /*032c*/ 	.word	0x00000000


	//----- nvinfo : EIATTR_MIN_STACK_SIZE
	.align		4
.L_136:
        /*0330*/ 	.byte	0x04, 0x12
        /*0332*/ 	.short	(.L_138 - .L_137)
	.align		4
.L_137:
        /*0334*/ 	.word	index@(pow_kernel)
        /*0338*/ 	.word	0x00000000


	//----- nvinfo : EIATTR_MIN_STACK_SIZE
	.align		4
.L_138:
        /*033c*/ 	.byte	0x04, 0x12
        /*033e*/ 	.short	(.L_140 - .L_139)
	.align		4
.L_139:
        /*0340*/ 	.word	index@(scalar_plus_div_kernel)
        /*0344*/ 	.word	0x00000000


	//----- nvinfo : EIATTR_MIN_STACK_SIZE
	.align		4
.L_140:
        /*0348*/ 	.byte	0x04, 0x12
        /*034a*/ 	.short	(.L_142 - .L_141)
	.align		4
.L_141:
        /*034c*/ 	.word	index@(div_plus_scalar_kernel)
        /*0350*/ 	.word	0x00000000


	//----- nvinfo : EIATTR_MIN_STACK_SIZE
	.align		4
.L_142:
        /*0354*/ 	.byte	0x04, 0x12
        /*0356*/ 	.short	(.L_144 - .L_143)
	.align		4
.L_143:
        /*0358*/ 	.word	index@(div_plus_kernel)
        /*035c*/ 	.word	0x00000000


	//----- nvinfo : EIATTR_MIN_STACK_SIZE
	.align		4
.L_144:
        /*0360*/ 	.byte	0x04, 0x12
        /*0362*/ 	.short	(.L_146 - .L_145)
	.align		4
.L_145:
        /*0364*/ 	.word	index@(div_scalar_bGrad_kernel)
        /*0368*/ 	.word	0x00000000


	//----- nvinfo : EIATTR_MIN_STACK_SIZE
	.align		4
.L_146:
        /*036c*/ 	.byte	0x04, 0x12
        /*036e*/ 	.short	(.L_148 - .L_147)
	.align		4
.L_147:
        /*0370*/ 	.word	index@(div_bGrad_kernel)
        /*0374*/ 	.word	0x00000000


	//----- nvinfo : EIATTR_MIN_STACK_SIZE
	.align		4
.L_148:
        /*0378*/ 	.byte	0x04, 0x12
        /*037a*/ 	.short	(.L_150 - .L_149)
	.align		4
.L_149:
        /*037c*/ 	.word	index@(scalar_div_kernel)
        /*0380*/ 	.word	0x00000000


	//----- nvinfo : EIATTR_MIN_STACK_SIZE
	.align		4
.L_150:
        /*0384*/ 	.byte	0x04, 0x12
        /*0386*/ 	.short	(.L_152 - .L_151)
	.align		4
.L_151:
        /*0388*/ 	.word	index@(div_scalar_kernel)
        /*038c*/ 	.word	0x00000000


	//----- nvinfo : EIATTR_MIN_STACK_SIZE
	.align		4
.L_152:
        /*0390*/ 	.byte	0x04, 0x12
        /*0392*/ 	.short	(.L_154 - .L_153)
	.align		4
.L_153:
        /*0394*/ 	.word	index@(div_kernel)
        /*0398*/ 	.word	0x00000000


	//----- nvinfo : EIATTR_MIN_STACK_SIZE
	.align		4
.L_154:
        /*039c*/ 	.byte	0x04, 0x12
        /*039e*/ 	.short	(.L_156 - .L_155)
	.align		4
.L_155:
        /*03a0*/ 	.word	index@(mul_plus_scalar_kernel)
        /*03a4*/ 	.word	0x00000000


	//----- nvinfo : EIATTR_MIN_STACK_SIZE
	.align		4
.L_156:
        /*03a8*/ 	.byte	0x04, 0x12
        /*03aa*/ 	.short	(.L_158 - .L_157)
	.align		4
.L_157:
        /*03ac*/ 	.word	index@(mul_plus_kernel)
        /*03b0*/ 	.word	0x00000000


	//----- nvinfo : EIATTR_MIN_STACK_SIZE
	.align		4
.L_158:
        /*03b4*/ 	.byte	0x04, 0x12
        /*03b6*/ 	.short	(.L_160 - .L_159)
	.align		4
.L_159:
        /*03b8*/ 	.word	index@(mul_scalar_kernel)
        /*03bc*/ 	.word	0x00000000


	//----- nvinfo : EIATTR_MIN_STACK_SIZE
	.align		4
.L_160:
        /*03c0*/ 	.byte	0x04, 0x12
        /*03c2*/ 	.short	(.L_162 - .L_161)
	.align		4
.L_161:
        /*03c4*/ 	.word	index@(mul_kernel)
        /*03c8*/ 	.word	0x00000000


	//----- nvinfo : EIATTR_MIN_STACK_SIZE
	.align		4
.L_162:
        /*03cc*/ 	.byte	0x04, 0x12
        /*03ce*/ 	.short	(.L_164 - .L_163)
	.align		4
.L_163:
        /*03d0*/ 	.word	index@(scalar_sub_kernel)
        /*03d4*/ 	.word	0x00000000


	//----- nvinfo : EIATTR_MIN_STACK_SIZE
	.align		4
.L_164:
        /*03d8*/ 	.byte	0x04, 0x12
        /*03da*/ 	.short	(.L_166 - .L_165)
	.align		4
.L_165:
        /*03dc*/ 	.word	index@(sub_scalar_kernel)
        /*03e0*/ 	.word	0x00000000


	//----- nvinfo : EIATTR_MIN_STACK_SIZE
	.align		4
.L_166:
        /*03e4*/ 	.byte	0x04, 0x12
        /*03e6*/ 	.short	(.L_168 - .L_167)
	.align		4
.L_167:
        /*03e8*/ 	.word	index@(sub_kernel)
        /*03ec*/ 	.word	0x00000000


	//----- nvinfo : EIATTR_MIN_STACK_SIZE
	.align		4
.L_168:
        /*03f0*/ 	.byte	0x04, 0x12
        /*03f2*/ 	.short	(.L_170 - .L_169)
	.align		4
.L_169:
        /*03f4*/ 	.word	index@(add_channel_kernel)
        /*03f8*/ 	.word	0x00000000


	//----- nvinfo : EIATTR_MIN_STACK_SIZE
	.align		4
.L_170:
        /*03fc*/ 	.byte	0x04, 0x12
        /*03fe*/ 	.short	(.L_172 - .L_171)
	.align		4
.L_171:
        /*0400*/ 	.word	index@(add_number_kernel)
        /*0404*/ 	.word	0x00000000


	//----- nvinfo : EIATTR_MIN_STACK_SIZE
	.align		4
.L_172:
        /*0408*/ 	.byte	0x04, 0x12
        /*040a*/ 	.short	(.L_174 - .L_173)
	.align		4
.L_173:
        /*040c*/ 	.word	index@(add_scalar_kernel)
        /*0410*/ 	.word	0x00000000


	//----- nvinfo : EIATTR_MIN_STACK_SIZE
	.align		4
.L_174:
        /*0414*/ 	.byte	0x04, 0x12
        /*0416*/ 	.short	(.L_176 - .L_175)
	.align		4
.L_175:
        /*0418*/ 	.word	index@(add_kernel)
        /*041c*/ 	.word	0x00000000


	//----- nvinfo : EIATTR_MIN_STACK_SIZE
	.align		4
.L_176:
        /*0420*/ 	.byte	0x04, 0x12
        /*0422*/ 	.short	(.L_178 - .L_177)
	.align		4
.L_177:
        /*0424*/ 	.word	index@(copy_channel_kernel)
        /*0428*/ 	.word	0x00000000


	//----- nvinfo : EIATTR_MIN_STACK_SIZE
	.align		4
.L_178:
        /*042c*/ 	.byte	0x04, 0x12
        /*042e*/ 	.short	(.L_180 - .L_179)
	.align		4
.L_179:
        /*0430*/ 	.word	index@(copy_number_kernel)
        /*0434*/ 	.word	0x00000000


	//----- nvinfo : EIATTR_MIN_STACK_SIZE
	.align		4
.L_180:
        /*0438*/ 	.byte	0x04, 0x12
        /*043a*/ 	.short	(.L_182 - .L_181)
	.align		4
.L_181:
        /*043c*/ 	.word	index@(copy_kernel)
        /*0440*/ 	.word	0x00000000


	//----- nvinfo : EIATTR_MIN_STACK_SIZE
	.align		4
.L_182:
        /*0444*/ 	.byte	0x04, 0x12
        /*0446*/ 	.short	(.L_184 - .L_183)
	.align		4
.L_183:
        /*0448*/ 	.word	index@(fill_kernel)
        /*044c*/ 	.word	0x00000000
.L_184:


//--------------------- .nv.compat                --------------------------
	.section	.nv.compat,"",@"SHT_CUDA_COMPAT_INFO"
	.align	4
        /*0000*/ 	.byte	0x02, 0x09, 0x00, 0x00, 0x02, 0x02, 0x01, 0x00, 0x02, 0x05, 0x05, 0x00, 0x03, 0x07, 0x01, 0x01
        /*0010*/ 	.byte	0x02, 0x03, 0x00, 0x00, 0x02, 0x06, 0x01, 0x00, 0x04, 0x0b, 0x08, 0x00, 0x01, 0x00, 0x00, 0x00
        /*0020*/ 	.byte	0x00, 0x00, 0x00, 0x00


//--------------------- .nv.info.cos_kernel       --------------------------
	.section	.nv.info.cos_kernel,"",@"SHT_CUDA_INFO"
	.sectionflags	@""
	.align	4


	//----- nvinfo : EIATTR_CUDA_API_VERSION
	.align		4
        /*0000*/ 	.byte	0x04, 0x37
        /*0002*/ 	.short	(.L_186 - .L_185)
.L_185:
        /*0004*/ 	.word	0x00000082


	//----- nvinfo : EIATTR_KPARAM_INFO
	.align		4
.L_186:
        /*0008*/ 	.byte	0x04, 0x17
        /*000a*/ 	.short	(.L_188 - .L_187)
.L_187:
        /*000c*/ 	.word	0x00000000
        /*0010*/ 	.short	0x0002
        /*0012*/ 	.short	0x0010
        /*0014*/ 	.byte	0x00, 0xf5, 0x21, 0x00


	//----- nvinfo : EIATTR_KPARAM_INFO
	.align		4
.L_188:
        /*0018*/ 	.byte	0x04, 0x17
        /*001a*/ 	.short	(.L_190 - .L_189)
.L_189:
        /*001c*/ 	.word	0x00000000
        /*0020*/ 	.short	0x0001
        /*0022*/ 	.short	0x0008
        /*0024*/ 	.byte	0x00, 0xf5, 0x21, 0x00


	//----- nvinfo : EIATTR_KPARAM_INFO
	.align		4
.L_190:
        /*0028*/ 	.byte	0x04, 0x17
        /*002a*/ 	.short	(.L_192 - .L_191)
.L_191:
        /*002c*/ 	.word	0x00000000
        /*0030*/ 	.short	0x0000
        /*0032*/ 	.short	0x0000
        /*0034*/ 	.byte	0x00, 0xf0, 0x11, 0x00


	//----- nvinfo : EIATTR_SPARSE_MMA_MASK
	.align		4
.L_192:
        /*0038*/ 	.byte	0x03, 0x50
        /*003a*/ 	.short	0x0000


	//----- nvinfo : EIATTR_MAXREG_COUNT
	.align		4
        /*003c*/ 	.byte	0x03, 0x1b
        /*003e*/ 	.short	0x00ff


	//----- nvinfo : EIATTR_MERCURY_ISA_VERSION
	.align		4
        /*0040*/ 	.byte	0x03, 0x5f
        /*0042*/ 	.short	0x0101


	//----- nvinfo : EIATTR_VRC_CTA_INIT_COUNT
	.align		4
        /*0044*/ 	.byte	0x02, 0x4a
	.zero		1
	.zero		1


	//----- nvinfo : EIATTR_EXIT_INSTR_OFFSETS
	.align		4
        /*0048*/ 	.byte	0x04, 0x1c
        /*004a*/ 	.short	(.L_194 - .L_193)


	//   ....[0]....
.L_193:
        /*004c*/ 	.word	0x000000a0


	//   ....[1]....
        /*0050*/ 	.word	0x000008e0


	//----- nvinfo : EIATTR_CRS_STACK_SIZE
	.align		4
.L_194:
        /*0054*/ 	.byte	0x04, 0x1e
        /*0056*/ 	.short	(.L_196 - .L_195)
.L_195:
        /*0058*/ 	.word	0x00000000


	//----- nvinfo : EIATTR_CBANK_PARAM_SIZE
	.align		4
.L_196:
        /*005c*/ 	.byte	0x03, 0x19
        /*005e*/ 	.short	0x0018


	//----- nvinfo : EIATTR_PARAM_CBANK
	.align		4
        /*0060*/ 	.byte	0x04, 0x0a
        /*0062*/ 	.short	(.L_198 - .L_197)
	.align		4
.L_197:
        /*0064*/ 	.word	index@(.nv.constant0.cos_kernel)
        /*0068*/ 	.short	0x0380
        /*006a*/ 	.short	0x0018


	//----- nvinfo : EIATTR_SW_WAR
	.align		4
.L_198:
        /*006c*/ 	.byte	0x04, 0x36
        /*006e*/ 	.short	(.L_200 - .L_199)
.L_199:
        /*0070*/ 	.word	0x00000008
.L_200:


//--------------------- .nv.info.sin_kernel       --------------------------
	.section	.nv.info.sin_kernel,"",@"SHT_CUDA_INFO"
	.sectionflags	@""
	.align	4


	//----- nvinfo : EIATTR_CUDA_API_VERSION
	.align		4
        /*0000*/ 	.byte	0x04, 0x37
        /*0002*/ 	.short	(.L_202 - .L_201)
.L_201:
        /*0004*/ 	.word	0x00000082


	//----- nvinfo : EIATTR_KPARAM_INFO
	.align		4
.L_202:
        /*0008*/ 	.byte	0x04, 0x17
        /*000a*/ 	.short	(.L_204 - .L_203)
.L_203:
        /*000c*/ 	.word	0x00000000
        /*0010*/ 	.short	0x0002
        /*0012*/ 	.short	0x0010
        /*0014*/ 	.byte	0x00, 0xf5, 0x21, 0x00


	//----- nvinfo : EIATTR_KPARAM_INFO
	.align		4
.L_204:
        /*0018*/ 	.byte	0x04, 0x17
        /*001a*/ 	.short	(.L_206 - .L_205)
.L_205:
        /*001c*/ 	.word	0x00000000
        /*0020*/ 	.short	0x0001
        /*0022*/ 	.short	0x0008
        /*0024*/ 	.byte	0x00, 0xf5, 0x21, 0x00


	//----- nvinfo : EIATTR_KPARAM_INFO
	.align		4
.L_206:
        /*0028*/ 	.byte	0x04, 0x17
        /*002a*/ 	.short	(.L_208 - .L_207)
.L_207:
        /*002c*/ 	.word	0x00000000
        /*0030*/ 	.short	0x0000
        /*0032*/ 	.short	0x0000
        /*0034*/ 	.byte	0x00, 0xf0, 0x11, 0x00


	//----- nvinfo : EIATTR_SPARSE_MMA_MASK
	.align		4
.L_208:
        /*0038*/ 	.byte	0x03, 0x50
        /*003a*/ 	.short	0x0000


	//----- nvinfo : EIATTR_MAXREG_COUNT
	.align		4
        /*003c*/ 	.byte	0x03, 0x1b
        /*003e*/ 	.short	0x00ff


	//----- nvinfo : EIATTR_MERCURY_ISA_VERSION
	.align		4
        /*0040*/ 	.byte	0x03, 0x5f
        /*0042*/ 	.short	0x0101


	//----- nvinfo : EIATTR_VRC_CTA_INIT_COUNT
	.align		4
        /*0044*/ 	.byte	0x02, 0x4a
	.zero		1
	.zero		1


	//----- nvinfo : EIATTR_EXIT_INSTR_OFFSETS
	.align		4
        /*0048*/ 	.byte	0x04, 0x1c
        /*004a*/ 	.short	(.L_210 - .L_209)


	//   ....[0]....
.L_209:
        /*004c*/ 	.word	0x000000a0


	//   ....[1]....
        /*0050*/ 	.word	0x000008d0


	//----- nvinfo : EIATTR_CRS_STACK_SIZE
	.align		4
.L_210:
        /*0054*/ 	.byte	0x04, 0x1e
        /*0056*/ 	.short	(.L_212 - .L_211)
.L_211:
        /*0058*/ 	.word	0x00000000


	//----- nvinfo : EIATTR_CBANK_PARAM_SIZE
	.align		4
.L_212:
        /*005c*/ 	.byte	0x03, 0x19
        /*005e*/ 	.short	0x0018


	//----- nvinfo : EIATTR_PARAM_CBANK
	.align		4
        /*0060*/ 	.byte	0x04, 0x0a
        /*0062*/ 	.short	(.L_214 - .L_213)
	.align		4
.L_213:
        /*0064*/ 	.word	index@(.nv.constant0.sin_kernel)
        /*0068*/ 	.short	0x0380
        /*006a*/ 	.short	0x0018


	//----- nvinfo : EIATTR_SW_WAR
	.align		4
.L_214:
        /*006c*/ 	.byte	0x04, 0x36
        /*006e*/ 	.short	(.L_216 - .L_215)
.L_215:
        /*0070*/ 	.word	0x00000008
.L_216:


//--------------------- .nv.info.exp_kernel       --------------------------
	.section	.nv.info.exp_kernel,"",@"SHT_CUDA_INFO"
	.sectionflags	@""
	.align	4


	//----- nvinfo : EIATTR_CUDA_API_VERSION
	.align		4
        /*0000*/ 	.byte	0x04, 0x37
        /*0002*/ 	.short	(.L_218 - .L_217)
.L_217:
        /*0004*/ 	.word	0x00000082


	//----- nvinfo : EIATTR_KPARAM_INFO
	.align		4
.L_218:
        /*0008*/ 	.byte	0x04, 0x17
        /*000a*/ 	.short	(.L_220 - .L_219)
.L_219:
        /*000c*/ 	.word	0x00000000
        /*0010*/ 	.short	0x0002
        /*0012*/ 	.short	0x0010
        /*0014*/ 	.byte	0x00, 0xf5, 0x21, 0x00


	//----- nvinfo : EIATTR_KPARAM_INFO
	.align		4
.L_220:
        /*0018*/ 	.byte	0x04, 0x17
        /*001a*/ 	.short	(.L_222 - .L_221)
.L_221:
        /*001c*/ 	.word	0x00000000
        /*0020*/ 	.short	0x0001
        /*0022*/ 	.short	0x0008
        /*0024*/ 	.byte	0x00, 0xf5, 0x21, 0x00


	//----- nvinfo : EIATTR_KPARAM_INFO
	.align		4
.L_222:
        /*0028*/ 	.byte	0x04, 0x17
        /*002a*/ 	.short	(.L_224 - .L_223)
.L_223:
        /*002c*/ 	.word	0x00000000
        /*0030*/ 	.short	0x0000
        /*0032*/ 	.short	0x0000
        /*0034*/ 	.byte	0x00, 0xf0, 0x11, 0x00


	//----- nvinfo : EIATTR_SPARSE_MMA_MASK
	.align		4
.L_224:
        /*0038*/ 	.byte	0x03, 0x50
        /*003a*/ 	.short	0x0000


	//----- nvinfo : EIATTR_MAXREG_COUNT
	.align		4
        /*003c*/ 	.byte	0x03, 0x1b
        /*003e*/ 	.short	0x00ff


	//----- nvinfo : EIATTR_MERCURY_ISA_VERSION
	.align		4
        /*0040*/ 	.byte	0x03, 0x5f
        /*0042*/ 	.short	0x0101


	//----- nvinfo : EIATTR_VRC_CTA_INIT_COUNT
	.align		4
        /*0044*/ 	.byte	0x02, 0x4a
	.zero		1
	.zero		1


	//----- nvinfo : EIATTR_EXIT_INSTR_OFFSETS
	.align		4
        /*0048*/ 	.byte	0x04, 0x1c
        /*004a*/ 	.short	(.L_226 - .L_225)


	//   ....[0]....
.L_225:
        /*004c*/ 	.word	0x000000a0


	//   ....[1]....
        /*0050*/ 	.word	0x000001c0


	//----- nvinfo : EIATTR_CBANK_PARAM_SIZE
	.align		4
.L_226:
        /*0054*/ 	.byte	0x03, 0x19
        /*0056*/ 	.short	0x0018


	//----- nvinfo : EIATTR_PARAM_CBANK
	.align		4
        /*0058*/ 	.byte	0x04, 0x0a
        /*005a*/ 	.short	(.L_228 - .L_227)
	.align		4
.L_227:
        /*005c*/ 	.word	index@(.nv.constant0.exp_kernel)
        /*0060*/ 	.short	0x0380
        /*0062*/ 	.short	0x0018


	//----- nvinfo : EIATTR_SW_WAR
	.align		4
.L_228:
        /*0064*/ 	.byte	0x04, 0x36
        /*0066*/ 	.short	(.L_230 - .L_229)
.L_229:
        /*0068*/ 	.word	0x00000008
.L_230:


//--------------------- .nv.info.log_kernel       --------------------------
	.section	.nv.info.log_kernel,"",@"SHT_CUDA_INFO"
	.sectionflags	@""
	.align	4


	//----- nvinfo : EIATTR_CUDA_API_VERSION
	.align		4
        /*0000*/ 	.byte	0x04, 0x37
        /*0002*/ 	.short	(.L_232 - .L_231)
.L_231:
        /*0004*/ 	.word	0x00000082


	//----- nvinfo : EIATTR_KPARAM_INFO
	.align		4
.L_232:
        /*0008*/ 	.byte	0x04, 0x17
        /*000a*/ 	.short	(.L_234 - .L_233)
.L_233:
        /*000c*/ 	.word	0x00000000
        /*0010*/ 	.short	0x0002
        /*0012*/ 	.short	0x0010
        /*0014*/ 	.byte	0x00, 0xf5, 0x21, 0x00


	//----- nvinfo : EIATTR_KPARAM_INFO
	.align		4
.L_234:
        /*0018*/ 	.byte	0x04, 0x17
        /*001a*/ 	.short	(.L_236 - .L_235)
.L_235:
        /*001c*/ 	.word	0x00000000
        /*0020*/ 	.short	0x0001
        /*0022*/ 	.short	0x0008
        /*0024*/ 	.byte	0x00, 0xf5, 0x21, 0x00


	//----- nvinfo : EIATTR_KPARAM_INFO
	.align		4
.L_236:
        /*0028*/ 	.byte	0x04, 0x17
        /*002a*/ 	.short	(.L_238 - .L_237)
.L_237:
        /*002c*/ 	.word	0x00000000
        /*0030*/ 	.short	0x0000
        /*0032*/ 	.short	0x0000
        /*0034*/ 	.byte	0x00, 0xf0, 0x11, 0x00


	//----- nvinfo : EIATTR_SPARSE_MMA_MASK
	.align		4
.L_238:
        /*0038*/ 	.byte	0x03, 0x50
        /*003a*/ 	.short	0x0000


	//----- nvinfo : EIATTR_MAXREG_COUNT
	.align		4
        /*003c*/ 	.byte	0x03, 0x1b
        /*003e*/ 	.short	0x00ff


	//----- nvinfo : EIATTR_MERCURY_ISA_VERSION
	.align		4
        /*0040*/ 	.byte	0x03, 0x5f
        /*0042*/ 	.short	0x0101


	//----- nvinfo : EIATTR_VRC_CTA_INIT_COUNT
	.align		4
        /*0044*/ 	.byte	0x02, 0x4a
	.zero		1
	.zero		1


	//----- nvinfo : EIATTR_EXIT_INSTR_OFFSETS
	.align		4
        /*0048*/ 	.byte	0x04, 0x1c
        /*004a*/ 	.short	(.L_240 - .L_239)


	//   ....[0]....
.L_239:
        /*004c*/ 	.word	0x000000a0


	//   ....[1]....
        /*0050*/ 	.word	0x000002c0


	//----- nvinfo : EIATTR_CBANK_PARAM_SIZE
	.align		4
.L_240:
        /*0054*/ 	.byte	0x03, 0x19
        /*0056*/ 	.short	0x0018


	//----- nvinfo : EIATTR_PARAM_CBANK
	.align		4
        /*0058*/ 	.byte	0x04, 0x0a
        /*005a*/ 	.short	(.L_242 - .L_241)
	.align		4
.L_241:
        /*005c*/ 	.word	index@(.nv.constant0.log_kernel)
        /*0060*/ 	.short	0x0380
        /*0062*/ 	.short	0x0018


	//----- nvinfo : EIATTR_SW_WAR
	.align		4
.L_242:
        /*0064*/ 	.byte	0x04, 0x36
        /*0066*/ 	.short	(.L_244 - .L_243)
.L_243:
        /*0068*/ 	.word	0x00000008
.L_244:


//--------------------- .nv.info.pow_kernel       --------------------------
	.section	.nv.info.pow_kernel,"",@"SHT_CUDA_INFO"
	.sectionflags	@""
	.align	4


	//----- nvinfo : EIATTR_CUDA_API_VERSION
	.align		4
        /*0000*/ 	.byte	0x04, 0x37
        /*0002*/ 	.short	(.L_246 - .L_245)
.L_245:
        /*0004*/ 	.word	0x00000082


	//----- nvinfo : EIATTR_KPARAM_INFO
	.align		4
.L_246:
        /*0008*/ 	.byte	0x04, 0x17
        /*000a*/ 	.short	(.L_248 - .L_247)
.L_247:
        /*000c*/ 	.word	0x00000000
        /*0010*/ 	.short	0x0003
        /*0012*/ 	.short	0x0018
        /*0014*/ 	.byte	0x00, 0xf5, 0x21, 0x00


	//----- nvinfo : EIATTR_KPARAM_INFO
	.align		4
.L_248:
        /*0018*/ 	.byte	0x04, 0x17
        /*001a*/ 	.short	(.L_250 - .L_249)
.L_249:
        /*001c*/ 	.word	0x00000000
        /*0020*/ 	.short	0x0002
        /*0022*/ 	.short	0x0010
        /*0024*/ 	.byte	0x00, 0xf0, 0x11, 0x00


	//----- nvinfo : EIATTR_KPARAM_INFO
	.align		4
.L_250:
        /*0028*/ 	.byte	0x04, 0x17
        /*002a*/ 	.short	(.L_252 - .L_251)
.L_251:
        /*002c*/ 	.word	0x00000000
        /*0030*/ 	.short	0x0001
        /*0032*/ 	.short	0x0008
        /*0034*/ 	.byte	0x00, 0xf5, 0x21, 0x00


	//----- nvinfo : EIATTR_KPARAM_INFO
	.align		4
.L_252:
        /*0038*/ 	.byte	0x04, 0x17
        /*003a*/ 	.short	(.L_254 - .L_253)
.L_253:
        /*003c*/ 	.word	0x00000000
        /*0040*/ 	.short	0x0000
        /*0042*/ 	.short	0x0000
        /*0044*/ 	.byte	0x00, 0xf0, 0x11, 0x00


	//----- nvinfo : EIATTR_SPARSE_MMA_MASK
	.align		4
.L_254:
        /*0048*/ 	.byte	0x03, 0x50
        /*004a*/ 	.short	0x0000


	//----- nvinfo : EIATTR_MAXREG_COUNT
	.align		4
        /*004c*/ 	.byte	0x03, 0x1b
        /*004e*/ 	.short	0x00ff


	//----- nvinfo : EIATTR_MERCURY_ISA_VERSION
	.align		4
        /*0050*/ 	.byte	0x03, 0x5f
        /*0052*/ 	.short	0x0101


	//----- nvinfo : EIATTR_VRC_CTA_INIT_COUNT
	.align		4
        /*0054*/ 	.byte	0x02, 0x4a
	.zero		1
	.zero		1


	//----- nvinfo : EIATTR_EXIT_INSTR_OFFSETS
	.align		4
        /*0058*/ 	.byte	0x04, 0x1c
        /*005a*/ 	.short	(.L_256 - .L_255)


	//   ....[0]....
.L_255:
        /*005c*/ 	.word	0x000000a0


	//   ....[1]....
        /*0060*/ 	.word	0x000006e0


	//----- nvinfo : EIATTR_CRS_STACK_SIZE
	.align		4
.L_256:
        /*0064*/ 	.byte	0x04, 0x1e
        /*0066*/ 	.short	(.L_258 - .L_257)
.L_257:
        /*0068*/ 	.word	0x00000000


	//----- nvinfo : EIATTR_CBANK_PARAM_SIZE
	.align		4
.L_258:
        /*006c*/ 	.byte	0x03, 0x19
        /*006e*/ 	.short	0x0020


	//----- nvinfo : EIATTR_PARAM_CBANK
	.align		4
        /*0070*/ 	.byte	0x04, 0x0a
        /*0072*/ 	.short	(.L_260 - .L_259)
	.align		4
.L_259:
        /*0074*/ 	.word	index@(.nv.constant0.pow_kernel)
        /*0078*/ 	.short	0x0380
        /*007a*/ 	.short	0x0020


	//----- nvinfo : EIATTR_SW_WAR
	.align		4
.L_260:
        /*007c*/ 	.byte	0x04, 0x36
        /*007e*/ 	.short	(.L_262 - .L_261)
.L_261:
        /*0080*/ 	.word	0x00000008
.L_262:


//--------------------- .nv.info.scalar_plus_div_kernel --------------------------
	.section	.nv.info.scalar_plus_div_kernel,"",@"SHT_CUDA_INFO"
	.sectionflags	@""
	.align	4


	//----- nvinfo : EIATTR_CUDA_API_VERSION
	.align		4
        /*0000*/ 	.byte	0x04, 0x37
        /*0002*/ 	.short	(.L_264 - .L_263)
.L_263:
        /*0004*/ 	.word	0x00000082


	//----- nvinfo : EIATTR_KPARAM_INFO
	.align		4
.L_264:
        /*0008*/ 	.byte	0x04, 0x17
        /*000a*/ 	.short	(.L_266 - .L_265)
.L_265:
        /*000c*/ 	.word	0x00000000
        /*0010*/ 	.short	0x0003
        /*0012*/ 	.short	0x0018
        /*0014*/ 	.byte	0x00, 0xf5, 0x21, 0x00


	//----- nvinfo : EIATTR_KPARAM_INFO
	.align		4
.L_266:
        /*0018*/ 	.byte	0x04, 0x17
        /*001a*/ 	.short	(.L_268 - .L_267)
.L_267:
        /*001c*/ 	.word	0x00000000
        /*0020*/ 	.short	0x0002
        /*0022*/ 	.short	0x0010
        /*0024*/ 	.byte	0x00, 0xf0, 0x11, 0x00


	//----- nvinfo : EIATTR_KPARAM_INFO
	.align		4
.L_268:
        /*0028*/ 	.byte	0x04, 0x17
        /*002a*/ 	.short	(.L_270 - .L_269)
.L_269:
        /*002c*/ 	.word	0x00000000
        /*0030*/ 	.short	0x0001
        /*0032*/ 	.short	0x0008
        /*0034*/ 	.byte	0x00, 0xf5, 0x21, 0x00


	//----- nvinfo : EIATTR_KPARAM_INFO
	.align		4
.L_270:
        /*0038*/ 	.byte	0x04, 0x17
        /*003a*/ 	.short	(.L_272 - .L_271)
.L_271:
        /*003c*/ 	.word	0x00000000
        /*0040*/ 	.short	0x0000
        /*0042*/ 	.short	0x0000
        /*0044*/ 	.byte	0x00, 0xf0, 0x11, 0x00


	//----- nvinfo : EIATTR_SPARSE_MMA_MASK
	.align		4
.L_272:
        /*0048*/ 	.byte	0x03, 0x50
        /*004a*/ 	.short	0x0000


	//----- nvinfo : EIATTR_MAXREG_COUNT
	.align		4
        /*004c*/ 	.byte	0x03, 0x1b
        /*004e*/ 	.short	0x00ff


	//----- nvinfo : EIATTR_MERCURY_ISA_VERSION
	.align		4
        /*0050*/ 	.byte	0x03, 0x5f
        /*0052*/ 	.short	0x0101


	//----- nvinfo : EIATTR_VRC_CTA_INIT_COUNT
	.align		4
        /*0054*/ 	.byte	0x02, 0x4a
	.zero		1
	.zero		1


	//----- nvinfo : EIATTR_EXIT_INSTR_OFFSETS
	.align		4
        /*0058*/ 	.byte	0x04, 0x1c
        /*005a*/ 	.short	(.L_274 - .L_273)


	//   ....[0]....
.L_273:
        /*005c*/ 	.word	0x000000a0


	//   ....[1]....
        /*0060*/ 	.word	0x00000220


	//----- nvinfo : EIATTR_CRS_STACK_SIZE
	.align		4
.L_274:
        /*0064*/ 	.byte	0x04, 0x1e
        /*0066*/ 	.short	(.L_276 - .L_275)
.L_275:
        /*0068*/ 	.word	0x00000000


	//----- nvinfo : EIATTR_CBANK_PARAM_SIZE
	.align		4
.L_276:
        /*006c*/ 	.byte	0x03, 0x19
        /*006e*/ 	.short	0x0020


	//----- nvinfo : EIATTR_PARAM_CBANK
	.align		4
        /*0070*/ 	.byte	0x04, 0x0a
        /*0072*/ 	.short	(.L_278 - .L_277)
	.align		4
.L_277:
        /*0074*/ 	.word	index@(.nv.constant0.scalar_plus_div_kernel)
        /*0078*/ 	.short	0x0380
        /*007a*/ 	.short	0x0020


	//----- nvinfo : EIATTR_SW_WAR
	.align		4
.L_278:
        /*007c*/ 	.byte	0x04, 0x36
        /*007e*/ 	.short	(.L_280 - .L_279)
.L_279:
        /*0080*/ 	.word	0x00000008
.L_280:


//--------------------- .nv.info.div_plus_scalar_kernel --------------------------
	.section	.nv.info.div_plus_scalar_kernel,"",@"SHT_CUDA_INFO"
	.sectionflags	@""
	.align	4


	//----- nvinfo : EIATTR_CUDA_API_VERSION
	.align		4
        /*0000*/ 	.byte	0x04, 0x37
        /*0002*/ 	.short	(.L_282 - .L_281)
.L_281:
        /*0004*/ 	.word	0x00000082


	//----- nvinfo : EIATTR_KPARAM_INFO
	.align		4
.L_282:
        /*0008*/ 	.byte	0x04, 0x17
        /*000a*/ 	.short	(.L_284 - .L_283)
.L_283:
        /*000c*/ 	.word	0x00000000
        /*0010*/ 	.short	0x0003
        /*0012*/ 	.short	0x0018
        /*0014*/ 	.byte	0x00, 0xf5, 0x21, 0x00


	//----- nvinfo : EIATTR_KPARAM_INFO
	.align		4
.L_284:
        /*0018*/ 	.byte	0x04, 0x17
        /*001a*/ 	.short	(.L_286 - .L_285)
.L_285:
        /*001c*/ 	.word	0x00000000
        /*0020*/ 	.short	0x0002
        /*0022*/ 	.short	0x0010
        /*0024*/ 	.byte	0x00, 0xf0, 0x11, 0x00


	//----- nvinfo : EIATTR_KPARAM_INFO
	.align		4
.L_286:
        /*0028*/ 	.byte	0x04, 0x17
        /*002a*/ 	.short	(.L_288 - .L_287)
.L_287:
        /*002c*/ 	.word	0x00000000
        /*0030*/ 	.short	0x0001
        /*0032*/ 	.short	0x0008
        /*0034*/ 	.byte	0x00, 0xf5, 0x21, 0x00


	//----- nvinfo : EIATTR_KPARAM_INFO
	.align		4
.L_288:
        /*0038*/ 	.byte	0x04, 0x17
        /*003a*/ 	.short	(.L_290 - .L_289)
.L_289:
        /*003c*/ 	.word	0x00000000
        /*0040*/ 	.short	0x0000
        /*0042*/ 	.short	0x0000
        /*0044*/ 	.byte	0x00, 0xf0, 0x11, 0x00


	//----- nvinfo : EIATTR_SPARSE_MMA_MASK
	.align		4
.L_290:
        /*0048*/ 	.byte	0x03, 0x50
        /*004a*/ 	.short	0x0000


	//----- nvinfo : EIATTR_MAXREG_COUNT
	.align		4
        /*004c*/ 	.byte	0x03, 0x1b
        /*004e*/ 	.short	0x00ff


	//----- nvinfo : EIATTR_MERCURY_ISA_VERSION
	.align		4
        /*0050*/ 	.byte	0x03, 0x5f
        /*0052*/ 	.short	0x0101


	//----- nvinfo : EIATTR_VRC_CTA_INIT_COUNT
	.align		4
        /*0054*/ 	.byte	0x02, 0x4a
	.zero		1
	.zero		1


	//----- nvinfo : EIATTR_EXIT_INSTR_OFFSETS
	.align		4
        /*0058*/ 	.byte	0x04, 0x1c
        /*005a*/ 	.short	(.L_292 - .L_291)


	//   ....[0]....
.L_291:
        /*005c*/ 	.word	0x000000a0


	//   ....[1]....
        /*0060*/ 	.word	0x00000220


	//----- nvinfo : EIATTR_CRS_STACK_SIZE
	.align		4
.L_292:
        /*0064*/ 	.byte	0x04, 0x1e
        /*0066*/ 	.short	(.L_294 - .L_293)
.L_293:
        /*0068*/ 	.word	0x00000000


	//----- nvinfo : EIATTR_CBANK_PARAM_SIZE
	.align		4
.L_294:
        /*006c*/ 	.byte	0x03, 0x19
        /*006e*/ 	.short	0x0020


	//----- nvinfo : EIATTR_PARAM_CBANK
	.align		4
        /*0070*/ 	.byte	0x04, 0x0a
        /*0072*/ 	.short	(.L_296 - .L_295)
	.align		4
.L_295:
        /*0074*/ 	.word	index@(.nv.constant0.div_plus_scalar_kernel)
        /*0078*/ 	.short	0x0380
        /*007a*/ 	.short	0x0020


	//----- nvinfo : EIATTR_SW_WAR
	.align		4
.L_296:
        /*007c*/ 	.byte	0x04, 0x36
        /*007e*/ 	.short	(.L_298 - .L_297)
.L_297:
        /*0080*/ 	.word	0x00000008
.L_298:


//--------------------- .nv.info.div_plus_kernel  --------------------------
	.section	.nv.info.div_plus_kernel,"",@"SHT_CUDA_INFO"
	.sectionflags	@""
	.align	4


	//----- nvinfo : EIATTR_CUDA_API_VERSION
	.align		4
        /*0000*/ 	.byte	0x04, 0x37
        /*0002*/ 	.short	(.L_300 - .L_299)
.L_299:
        /*0004*/ 	.word	0x00000082


	//----- nvinfo : EIATTR_KPARAM_INFO
	.align		4
.L_300:
        /*0008*/ 	.byte	0x04, 0x17
        /*000a*/ 	.short	(.L_302 - .L_301)
.L_301:
        /*000c*/ 	.word	0x00000000
        /*0010*/ 	.short	0x0003
        /*0012*/ 	.short	0x0018
        /*0014*/ 	.byte	0x00, 0xf5, 0x21, 0x00


	//----- nvinfo : EIATTR_KPARAM_INFO
	.align		4
.L_302:
        /*0018*/ 	.byte	0x04, 0x17
        /*001a*/ 	.short	(.L_304 - .L_303)
.L_303:
        /*001c*/ 	.word	0x00000000
        /*0020*/ 	.short	0x0002
        /*0022*/ 	.short	0x0010
        /*0024*/ 	.byte	0x00, 0xf5, 0x21, 0x00


	//----- nvinfo : EIATTR_KPARAM_INFO
	.align		4
.L_304:
        /*0028*/ 	.byte	0x04, 0x17
        /*002a*/ 	.short	(.L_306 - .L_305)
.L_305:
        /*002c*/ 	.word	0x00000000
        /*0030*/ 	.short	0x0001
        /*0032*/ 	.short	0x0008
        /*0034*/ 	.byte	0x00, 0xf5, 0x21, 0x00


	//----- nvinfo : EIATTR_KPARAM_INFO
	.align		4
.L_306:
        /*0038*/ 	.byte	0x04, 0x17
        /*003a*/ 	.short	(.L_308 - .L_307)
.L_307:
        /*003c*/ 	.word	0x00000000
        /*0040*/ 	.short	0x0000
        /*0042*/ 	.short	0x0000
        /*0044*/ 	.byte	0x00, 0xf0, 0x11, 0x00


	//----- nvinfo : EIATTR_SPARSE_MMA_MASK
	.align		4
.L_308:
        /*0048*/ 	.byte	0x03, 0x50
        /*004a*/ 	.short	0x0000


	//----- nvinfo : EIATTR_MAXREG_COUNT
	.align		4
        /*004c*/ 	.byte	0x03, 0x1b
        /*004e*/ 	.short	0x00ff


	//----- nvinfo : EIATTR_MERCURY_ISA_VERSION
	.align		4
        /*0050*/ 	.byte	0x03, 0x5f
        /*0052*/ 	.short	0x0101


	//----- nvinfo : EIATTR_VRC_CTA_INIT_COUNT
	.align		4
        /*0054*/ 	.byte	0x02, 0x4a
	.zero		1
	.zero		1


	//----- nvinfo : EIATTR_EXIT_INSTR_OFFSETS
	.align		4
        /*0058*/ 	.byte	0x04, 0x1c
        /*005a*/ 	.short	(.L_310 - .L_309)


	//   ....[0]....
.L_309:
        /*005c*/ 	.word	0x000000a0


	//   ....[1]....
        /*0060*/ 	.word	0x00000240


	//----- nvinfo : EIATTR_CRS_STACK_SIZE
	.align		4
.L_310:
        /*0064*/ 	.byte	0x04, 0x1e
        /*0066*/ 	.short	(.L_312 - .L_311)
.L_311:
        /*0068*/ 	.word	0x00000000


	//----- nvinfo : EIATTR_CBANK_PARAM_SIZE
	.align		4
.L_312:
        /*006c*/ 	.byte	0x03, 0x19
        /*006e*/ 	.short	0x0020


	//----- nvinfo : EIATTR_PARAM_CBANK
	.align		4
        /*0070*/ 	.byte	0x04, 0x0a
        /*0072*/ 	.short	(.L_314 - .L_313)
	.align		4
.L_313:
        /*0074*/ 	.word	index@(.nv.constant0.div_plus_kernel)
        /*0078*/ 	.short	0x0380
        /*007a*/ 	.short	0x0020


	//----- nvinfo : EIATTR_SW_WAR
	.align		4
.L_314:
        /*007c*/ 	.byte	0x04, 0x36
        /*007e*/ 	.short	(.L_316 - .L_315)
.L_315:
        /*0080*/ 	.word	0x00000008
.L_316:


//--------------------- .nv.info.div_scalar_bGrad_kernel --------------------------
	.section	.nv.info.div_scalar_bGrad_kernel,"",@"SHT_CUDA_INFO"
	.sectionflags	@""
	.align	4


	//----- nvinfo : EIATTR_CUDA_API_VERSION
	.align		4
        /*0000*/ 	.byte	0x04, 0x37
        /*0002*/ 	.short	(.L_318 - .L_317)
.L_317:
        /*0004*/ 	.word	0x00000082


	//----- nvinfo : EIATTR_KPARAM_INFO
	.align		4
.L_318:
        /*0008*/ 	.byte	0x04, 0x17
        /*000a*/ 	.short	(.L_320 - .L_319)
.L_319:
        /*000c*/ 	.word	0x00000000
        /*0010*/ 	.short	0x0004
        /*0012*/ 	.short	0x0020
        /*0014*/ 	.byte	0x00, 0xf5, 0x21, 0x00


	//----- nvinfo : EIATTR_KPARAM_INFO
	.align		4
.L_320:
        /*0018*/ 	.byte	0x04, 0x17
        /*001a*/ 	.short	(.L_322 - .L_321)
.L_321:
        /*001c*/ 	.word	0x00000000
        /*0020*/ 	.short	0x0003
        /*0022*/ 	.short	0x0018
        /*0024*/ 	.byte	0x00, 0xf5, 0x21, 0x00


	//----- nvinfo : EIATTR_KPARAM_INFO
	.align		4
.L_322:
        /*0028*/ 	.byte	0x04, 0x17
        /*002a*/ 	.short	(.L_324 - .L_323)
.L_323:
        /*002c*/ 	.word	0x00000000
        /*0030*/ 	.short	0x0002
        /*0032*/ 	.short	0x0010
        /*0034*/ 	.byte	0x00, 0xf0, 0x11, 0x00


	//----- nvinfo : EIATTR_KPARAM_INFO
	.align		4
.L_324:
        /*0038*/ 	.byte	0x04, 0x17
        /*003a*/ 	.short	(.L_326 - .L_325)
.L_325:
        /*003c*/ 	.word	0x00000000
        /*0040*/ 	.short	0x0001
        /*0042*/ 	.short	0x0008
        /*0044*/ 	.byte	0x00, 0xf5, 0x21, 0x00


	//----- nvinfo : EIATTR_KPARAM_INFO
	.align		4
.L_326:
        /*0048*/ 	.byte	0x04, 0x17
        /*004a*/ 	.short	(.L_328 - .L_327)
.L_327:
        /*004c*/ 	.word	0x00000000
        /*0050*/ 	.short	0x0000
        /*0052*/ 	.short	0x0000
        /*0054*/ 	.byte	0x00, 0xf0, 0x11, 0x00


	//----- nvinfo : EIATTR_SPARSE_MMA_MASK
	.align		4
.L_328:
        /*0058*/ 	.byte	0x03, 0x50
        /*005a*/ 	.short	0x0000


	//----- nvinfo : EIATTR_MAXREG_COUNT
	.align		4
        /*005c*/ 	.byte	0x03, 0x1b
        /*005e*/ 	.short	0x00ff


	//----- nvinfo : EIATTR_MERCURY_ISA_VERSION
	.align		4
        /*0060*/ 	.byte	0x03, 0x5f
        /*0062*/ 	.short	0x0101


	//----- nvinfo : EIATTR_VRC_CTA_INIT_COUNT
	.align		4
        /*0064*/ 	.byte	0x02, 0x4a
	.zero		1
	.zero		1


	//----- nvinfo : EIATTR_EXIT_INSTR_OFFSETS
	.align		4
        /*0068*/ 	.byte	0x04, 0x1c
        /*006a*/ 	.short	(.L_330 - .L_329)


	//   ....[0]....
.L_329:
        /*006c*/ 	.word	0x000000a0


	//   ....[1]....
        /*0070*/ 	.word	0x00000270


	//----- nvinfo : EIATTR_CRS_STACK_SIZE
	.align		4
.L_330:
        /*0074*/ 	.byte	0x04, 0x1e
        /*0076*/ 	.short	(.L_332 - .L_331)
.L_331:
        /*0078*/ 	.word	0x00000000


	//----- nvinfo : EIATTR_CBANK_PARAM_SIZE
	.align		4
.L_332:
        /*007c*/ 	.byte	0x03, 0x19
        /*007e*/ 	.short	0x0028


	//----- nvinfo : EIATTR_PARAM_CBANK
	.align		4
        /*0080*/ 	.byte	0x04, 0x0a
        /*0082*/ 	.short	(.L_334 - .L_333)
	.align		4
.L_333:
        /*0084*/ 	.word	index@(.nv.constant0.div_scalar_bGrad_kernel)
        /*0088*/ 	.short	0x0380
        /*008a*/ 	.short	0x0028


	//----- nvinfo : EIATTR_SW_WAR
	.align		4
.L_334:
        /*008c*/ 	.byte	0x04, 0x36
        /*008e*/ 	.short	(.L_336 - .L_335)
.L_335:
        /*0090*/ 	.word	0x00000008
.L_336:


//--------------------- .nv.info.div_bGrad_kernel --------------------------
	.section	.nv.info.div_bGrad_kernel,"",@"SHT_CUDA_INFO"
	.sectionflags	@""
	.align	4


	//----- nvinfo : EIATTR_CUDA_API_VERSION
	.align		4
        /*0000*/ 	.byte	0x04, 0x37
        /*0002*/ 	.short	(.L_338 - .L_337)
.L_337:
        /*0004*/ 	.word	0x00000082


	//----- nvinfo : EIATTR_KPARAM_INFO
	.align		4
.L_338:
        /*0008*/ 	.byte	0x04, 0x17
        /*000a*/ 	.short	(.L_340 - .L_339)
.L_339:
        /*000c*/ 	.word	0x00000000
        /*0010*/ 	.short	0x0004
        /*0012*/ 	.short	0x0020
        /*0014*/ 	.byte	0x00, 0xf5, 0x21, 0x00


	//----- nvinfo : EIATTR_KPARAM_INFO
	.align		4
.L_340:
        /*0018*/ 	.byte	0x04, 0x17
        /*001a*/ 	.short	(.L_342 - .L_341)
.L_341:
        /*001c*/ 	.word	0x00000000
        /*0020*/ 	.short	0x0003
        /*0022*/ 	.short	0x0018
        /*0024*/ 	.byte	0x00, 0xf5, 0x21, 0x00


	//----- nvinfo : EIATTR_KPARAM_INFO
	.align		4
.L_342:
        /*0028*/ 	.byte	0x04, 0x17
        /*002a*/ 	.short	(.L_344 - .L_343)
.L_343:
        /*002c*/ 	.word	0x00000000
        /*0030*/ 	.short	0x0002
        /*0032*/ 	.short	0x0010
        /*0034*/ 	.byte	0x00, 0xf5, 0x21, 0x00


	//----- nvinfo : EIATTR_KPARAM_INFO
	.align		4
.L_344:
        /*0038*/ 	.byte	0x04, 0x17
        /*003a*/ 	.short	(.L_346 - .L_345)
.L_345:
        /*003c*/ 	.word	0x00000000
        /*0040*/ 	.short	0x0001
        /*0042*/ 	.short	0x0008
        /*0044*/ 	.byte	0x00, 0xf5, 0x21, 0x00


	//----- nvinfo : EIATTR_KPARAM_INFO
	.align		4
.L_346:
        /*0048*/ 	.byte	0x04, 0x17
        /*004a*/ 	.short	(.L_348 - .L_347)
.L_347:
        /*004c*/ 	.word	0x00000000
        /*0050*/ 	.short	0x0000
        /*0052*/ 	.short	0x0000
        /*0054*/ 	.byte	0x00, 0xf0, 0x11, 0x00


	//----- nvinfo : EIATTR_SPARSE_MMA_MASK
	.align		4
.L_348:
        /*0058*/ 	.byte	0x03, 0x50
        /*005a*/ 	.short	0x0000


	//----- nvinfo : EIATTR_MAXREG_COUNT
	.align		4
        /*005c*/ 	.byte	0x03, 0x1b
        /*005e*/ 	.short	0x00ff


	//----- nvinfo : EIATTR_MERCURY_ISA_VERSION
	.align		4
        /*0060*/ 	.byte	0x03, 0x5f
        /*0062*/ 	.short	0x0101


	//----- nvinfo : EIATTR_VRC_CTA_INIT_COUNT
	.align		4
        /*0064*/ 	.byte	0x02, 0x4a
	.zero		1
	.zero		1


	//----- nvinfo : EIATTR_EXIT_INSTR_OFFSETS
	.align		4
        /*0068*/ 	.byte	0x04, 0x1c
        /*006a*/ 	.short	(.L_350 - .L_349)


	//   ....[0]....
.L_349:
        /*006c*/ 	.word	0x000000a0


	//   ....[1]....
        /*0070*/ 	.word	0x00000290


	//----- nvinfo : EIATTR_CRS_STACK_SIZE
	.align		4
.L_350:
        /*0074*/ 	.byte	0x04, 0x1e
        /*0076*/ 	.short	(.L_352 - .L_351)
.L_351:
        /*0078*/ 	.word	0x00000000


	//----- nvinfo : EIATTR_CBANK_PARAM_SIZE
	.align		4
.L_352:
        /*007c*/ 	.byte	0x03, 0x19
        /*007e*/ 	.short	0x0028


	//----- nvinfo : EIATTR_PARAM_CBANK
	.align		4
        /*0080*/ 	.byte	0x04, 0x0a
        /*0082*/ 	.short	(.L_354 - .L_353)
	.align		4
.L_353:
        /*0084*/ 	.word	index@(.nv.constant0.div_bGrad_kernel)
        /*0088*/ 	.short	0x0380
        /*008a*/ 	.short	0x0028


	//----- nvinfo : EIATTR_SW_WAR
	.align		4
.L_354:
        /*008c*/ 	.byte	0x04, 0x36
        /*008e*/ 	.short	(.L_356 - .L_355)
.L_355:
        /*0090*/ 	.word	0x00000008
.L_356:


//--------------------- .nv.info.scalar_div_kernel --------------------------
	.section	.nv.info.scalar_div_kernel,"",@"SHT_CUDA_INFO"
	.sectionflags	@""
	.align	4


	//----- nvinfo : EIATTR_CUDA_API_VERSION
	.align		4
        /*0000*/ 	.byte	0x04, 0x37
        /*0002*/ 	.short	(.L_358 - .L_357)
.L_357:
        /*0004*/ 	.word	0x00000082


	//----- nvinfo : EIATTR_KPARAM_INFO
	.align		4
.L_358:
        /*0008*/ 	.byte	0x04, 0x17
        /*000a*/ 	.short	(.L_360 - .L_359)
.L_359:
        /*000c*/ 	.word	0x00000000
        /*0010*/ 	.short	0x0003
        /*0012*/ 	.short	0x0018
        /*0014*/ 	.byte	0x00, 0xf5, 0x21, 0x00


	//----- nvinfo : EIATTR_KPARAM_INFO
	.align		4
.L_360:
        /*0018*/ 	.byte	0x04, 0x17
        /*001a*/ 	.short	(.L_362 - .L_361)
.L_361:
        /*001c*/ 	.word	0x00000000
        /*0020*/ 	.short	0x0002
        /*0022*/ 	.short	0x0010
        /*0024*/ 	.byte	0x00, 0xf0, 0x11, 0x00


	//----- nvinfo : EIATTR_KPARAM_INFO
	.align		4
.L_362:
        /*0028*/ 	.byte	0x04, 0x17
        /*002a*/ 	.short	(.L_364 - .L_363)
.L_363:
        /*002c*/ 	.word	0x00000000
        /*0030*/ 	.short	0x0001
        /*0032*/ 	.short	0x0008
        /*0034*/ 	.byte	0x00, 0xf5, 0x21, 0x00


	//----- nvinfo : EIATTR_KPARAM_INFO
	.align		4
.L_364:
        /*0038*/ 	.byte	0x04, 0x17
        /*003a*/ 	.short	(.L_366 - .L_365)
.L_365:
        /*003c*/ 	.word	0x00000000
        /*0040*/ 	.short	0x0000
        /*0042*/ 	.short	0x0000
        /*0044*/ 	.byte	0x00, 0xf0, 0x11, 0x00


	//----- nvinfo : EIATTR_SPARSE_MMA_MASK
	.align		4
.L_366:
        /*0048*/ 	.byte	0x03, 0x50
        /*004a*/ 	.short	0x0000


	//----- nvinfo : EIATTR_MAXREG_COUNT
	.align		4
        /*004c*/ 	.byte	0x03, 0x1b
        /*004e*/ 	.short	0x00ff


	//----- nvinfo : EIATTR_MERCURY_ISA_VERSION
	.align		4
        /*0050*/ 	.byte	0x03, 0x5f
        /*0052*/ 	.short	0x0101


	//----- nvinfo : EIATTR_VRC_CTA_INIT_COUNT
	.align		4
        /*0054*/ 	.byte	0x02, 0x4a
	.zero		1
	.zero		1


	//----- nvinfo : EIATTR_EXIT_INSTR_OFFSETS
	.align		4
        /*0058*/ 	.byte	0x04, 0x1c
        /*005a*/ 	.short	(.L_368 - .L_367)


	//   ....[0]....
.L_367:
        /*005c*/ 	.word	0x000000a0


	//   ....[1]....
        /*0060*/ 	.word	0x00000210


	//----- nvinfo : EIATTR_CRS_STACK_SIZE
	.align		4
.L_368:
        /*0064*/ 	.byte	0x04, 0x1e
        /*0066*/ 	.short	(.L_370 - .L_369)
.L_369:
        /*0068*/ 	.word	0x00000000


	//----- nvinfo : EIATTR_CBANK_PARAM_SIZE
	.align		4
.L_370:
        /*006c*/ 	.byte	0x03, 0x19
        /*006e*/ 	.short	0x0020


	//----- nvinfo : EIATTR_PARAM_CBANK
	.align		4
        /*0070*/ 	.byte	0x04, 0x0a
        /*0072*/ 	.short	(.L_372 - .L_371)
	.align		4
.L_371:
        /*0074*/ 	.word	index@(.nv.constant0.scalar_div_kernel)
        /*0078*/ 	.short	0x0380
        /*007a*/ 	.short	0x0020


	//----- nvinfo : EIATTR_SW_WAR
	.align		4
.L_372:
        /*007c*/ 	.byte	0x04, 0x36
        /*007e*/ 	.short	(.L_374 - .L_373)
.L_373:
        /*0080*/ 	.word	0x00000008
.L_374:


//--------------------- .nv.info.div_scalar_kernel --------------------------
	.section	.nv.info.div_scalar_kernel,"",@"SHT_CUDA_INFO"
	.sectionflags	@""
	.align	4


	//----- nvinfo : EIATTR_CUDA_API_VERSION
	.align		4
        /*0000*/ 	.byte	0x04, 0x37
        /*0002*/ 	.short	(.L_376 - .L_375)
.L_375:
        /*0004*/ 	.word	0x00000082


	//----- nvinfo : EIATTR_KPARAM_INFO
	.align		4
.L_376:
        /*0008*/ 	.byte	0x04, 0x17
        /*000a*/ 	.short	(.L_378 - .L_377)
.L_377:
        /*000c*/ 	.word	0x00000000
        /*0010*/ 	.short	0x0003
        /*0012*/ 	.short	0x0018
        /*0014*/ 	.byte	0x00, 0xf5, 0x21, 0x00


	//----- nvinfo : EIATTR_KPARAM_INFO
	.align		4
.L_378:
        /*0018*/ 	.byte	0x04, 0x17
        /*001a*/ 	.short	(.L_380 - .L_379)
.L_379:
        /*001c*/ 	.word	0x00000000
        /*0020*/ 	.short	0x0002
        /*0022*/ 	.short	0x0010
        /*0024*/ 	.byte	0x00, 0xf0, 0x11, 0x00


	//----- nvinfo : EIATTR_KPARAM_INFO
	.align		4
.L_380:
        /*0028*/ 	.byte	0x04, 0x17
        /*002a*/ 	.short	(.L_382 - .L_381)
.L_381:
        /*002c*/ 	.word	0x00000000
        /*0030*/ 	.short	0x0001
        /*0032*/ 	.short	0x0008
        /*0034*/ 	.byte	0x00, 0xf5, 0x21, 0x00


	//----- nvinfo : EIATTR_KPARAM_INFO
	.align		4
.L_382:
        /*0038*/ 	.byte	0x04, 0x17
        /*003a*/ 	.short	(.L_384 - .L_383)
.L_383:
        /*003c*/ 	.word	0x00000000
        /*0040*/ 	.short	0x0000
        /*0042*/ 	.short	0x0000
        /*0044*/ 	.byte	0x00, 0xf0, 0x11, 0x00


	//----- nvinfo : EIATTR_SPARSE_MMA_MASK
	.align		4
.L_384:
        /*0048*/ 	.byte	0x03, 0x50
        /*004a*/ 	.short	0x0000


	//----- nvinfo : EIATTR_MAXREG_COUNT
	.align		4
        /*004c*/ 	.byte	0x03, 0x1b
        /*004e*/ 	.short	0x00ff


	//----- nvinfo : EIATTR_MERCURY_ISA_VERSION
	.align		4
        /*0050*/ 	.byte	0x03, 0x5f
        /*0052*/ 	.short	0x0101


	//----- nvinfo : EIATTR_VRC_CTA_INIT_COUNT
	.align		4
        /*0054*/ 	.byte	0x02, 0x4a
	.zero		1
	.zero		1


	//----- nvinfo : EIATTR_EXIT_INSTR_OFFSETS
	.align		4
        /*0058*/ 	.byte	0x04, 0x1c
        /*005a*/ 	.short	(.L_386 - .L_385)


	//   ....[0]....
.L_385:
        /*005c*/ 	.word	0x000000a0


	//   ....[1]....
        /*0060*/ 	.word	0x00000200


	//----- nvinfo : EIATTR_CRS_STACK_SIZE
	.align		4
.L_386:
        /*0064*/ 	.byte	0x04, 0x1e
        /*0066*/ 	.short	(.L_388 - .L_387)
.L_387:
        /*0068*/ 	.word	0x00000000


	//----- nvinfo : EIATTR_CBANK_PARAM_SIZE
	.align		4
.L_388:
        /*006c*/ 	.byte	0x03, 0x19
        /*006e*/ 	.short	0x0020


	//----- nvinfo : EIATTR_PARAM_CBANK
	.align		4
        /*0070*/ 	.byte	0x04, 0x0a
        /*0072*/ 	.short	(.L_390 - .L_389)
	.align		4
.L_389:
        /*0074*/ 	.word	index@(.nv.constant0.div_scalar_kernel)
        /*0078*/ 	.short	0x0380
        /*007a*/ 	.short	0x0020


	//----- nvinfo : EIATTR_SW_WAR
	.align		4
.L_390:
        /*007c*/ 	.byte	0x04, 0x36
        /*007e*/ 	.short	(.L_392 - .L_391)
.L_391:
        /*0080*/ 	.word	0x00000008
.L_392:


//--------------------- .nv.info.div_kernel       --------------------------
	.section	.nv.info.div_kernel,"",@"SHT_CUDA_INFO"
	.sectionflags	@""
	.align	4


	//----- nvinfo : EIATTR_CUDA_API_VERSION
	.align		4
        /*0000*/ 	.byte	0x04, 0x37
        /*0002*/ 	.short	(.L_394 - .L_393)
.L_393:
        /*0004*/ 	.word	0x00000082


	//----- nvinfo : EIATTR_KPARAM_INFO
	.align		4
.L_394:
        /*0008*/ 	.byte	0x04, 0x17
        /*000a*/ 	.short	(.L_396 - .L_395)
.L_395:
        /*000c*/ 	.word	0x00000000
        /*0010*/ 	.short	0x0003
        /*0012*/ 	.short	0x0018
        /*0014*/ 	.byte	0x00, 0xf5, 0x21, 0x00


	//----- nvinfo : EIATTR_KPARAM_INFO
	.align		4
.L_396:
        /*0018*/ 	.byte	0x04, 0x17
        /*001a*/ 	.short	(.L_398 - .L_397)
.L_397:
        /*001c*/ 	.word	0x00000000
        /*0020*/ 	.short	0x0002
        /*0022*/ 	.short	0x0010
        /*0024*/ 	.byte	0x00, 0xf5, 0x21, 0x00


	//----- nvinfo : EIATTR_KPARAM_INFO
	.align		4
.L_398:
        /*0028*/ 	.byte	0x04, 0x17
        /*002a*/ 	.short	(.L_400 - .L_399)
.L_399:
        /*002c*/ 	.word	0x00000000
        /*0030*/ 	.short	0x0001
        /*0032*/ 	.short	0x0008
        /*0034*/ 	.byte	0x00, 0xf5, 0x21, 0x00


	//----- nvinfo : EIATTR_KPARAM_INFO
	.align		4
.L_400:
        /*0038*/ 	.byte	0x04, 0x17
        /*003a*/ 	.short	(.L_402 - .L_401)
.L_401:
        /*003c*/ 	.word	0x00000000
        /*0040*/ 	.short	0x0000
        /*0042*/ 	.short	0x0000
        /*0044*/ 	.byte	0x00, 0xf0, 0x11, 0x00


	//----- nvinfo : EIATTR_SPARSE_MMA_MASK
	.align		4
.L_402:
        /*0048*/ 	.byte	0x03, 0x50
        /*004a*/ 	.short	0x0000


	//----- nvinfo : EIATTR_MAXREG_COUNT
	.align		4
        /*004c*/ 	.byte	0x03, 0x1b
        /*004e*/ 	.short	0x00ff


	//----- nvinfo : EIATTR_MERCURY_ISA_VERSION
	.align		4
        /*0050*/ 	.byte	0x03, 0x5f
        /*0052*/ 	.short	0x0101


	//----- nvinfo : EIATTR_VRC_CTA_INIT_COUNT
	.align		4
        /*0054*/ 	.byte	0x02, 0x4a
	.zero		1
	.zero		1


	//----- nvinfo : EIATTR_EXIT_INSTR_OFFSETS
	.align		4
        /*0058*/ 	.byte	0x04, 0x1c
        /*005a*/ 	.short	(.L_404 - .L_403)


	//   ....[0]....
.L_403:
        /*005c*/ 	.word	0x000000a0


	//   ....[1]....
        /*0060*/ 	.word	0x00000220


	//----- nvinfo : EIATTR_CRS_STACK_SIZE
	.align		4
.L_404:
        /*0064*/ 	.byte	0x04, 0x1e
        /*0066*/ 	.short	(.L_406 - .L_405)
.L_405:
        /*0068*/ 	.word	0x00000000


	//----- nvinfo : EIATTR_CBANK_PARAM_SIZE
	.align		4
.L_406:
        /*006c*/ 	.byte	0x03, 0x19
        /*006e*/ 	.short	0x0020


	//----- nvinfo : EIATTR_PARAM_CBANK
	.align		4
        /*0070*/ 	.byte	0x04, 0x0a
        /*0072*/ 	.short	(.L_408 - .L_407)
	.align		4
.L_407:
        /*0074*/ 	.word	index@(.nv.constant0.div_kernel)
        /*0078*/ 	.short	0x0380
        /*007a*/ 	.short	0x0020


	//----- nvinfo : EIATTR_SW_WAR
	.align		4
.L_408:
        /*007c*/ 	.byte	0x04, 0x36
        /*007e*/ 	.short	(.L_410 - .L_409)
.L_409:
        /*0080*/ 	.word	0x00000008
.L_410:


//--------------------- .nv.info.mul_plus_scalar_kernel --------------------------
	.section	.nv.info.mul_plus_scalar_kernel,"",@"SHT_CUDA_INFO"
	.sectionflags	@""
	.align	4


	//----- nvinfo : EIATTR_CUDA_API_VERSION
	.align		4
        /*0000*/ 	.byte	0x04, 0x37
        /*0002*/ 	.short	(.L_412 - .L_411)
.L_411:
        /*0004*/ 	.word	0x00000082


	//----- nvinfo : EIATTR_KPARAM_INFO
	.align		4
.L_412:
        /*0008*/ 	.byte	0x04, 0x17
        /*000a*/ 	.short	(.L_414 - .L_413)
.L_413:
        /*000c*/ 	.word	0x00000000
        /*0010*/ 	.short	0x0003
        /*0012*/ 	.short	0x0018
        /*0014*/ 	.byte	0x00, 0xf5, 0x21, 0x00


	//----- nvinfo : EIATTR_KPARAM_INFO
	.align		4
.L_414:
        /*0018*/ 	.byte	0x04, 0x17
        /*001a*/ 	.short	(.L_416 - .L_415)
.L_415:
        /*001c*/ 	.word	0x00000000
        /*0020*/ 	.short	0x0002
        /*0022*/ 	.short	0x0010
        /*0024*/ 	.byte	0x00, 0xf0, 0x11, 0x00


	//----- nvinfo : EIATTR_KPARAM_INFO
	.align		4
.L_416:
        /*0028*/ 	.byte	0x04, 0x17
        /*002a*/ 	.short	(.L_418 - .L_417)
.L_417:
        /*002c*/ 	.word	0x00000000
        /*0030*/ 	.short	0x0001
        /*0032*/ 	.short	0x0008
        /*0034*/ 	.byte	0x00, 0xf5, 0x21, 0x00


	//----- nvinfo : EIATTR_KPARAM_INFO
	.align		4
.L_418:
        /*0038*/ 	.byte	0x04, 0x17
        /*003a*/ 	.short	(.L_420 - .L_419)
.L_419:
        /*003c*/ 	.word	0x00000000
        /*0040*/ 	.short	0x0000
        /*0042*/ 	.short	0x0000
        /*0044*/ 	.byte	0x00, 0xf0, 0x11, 0x00


	//----- nvinfo : EIATTR_SPARSE_MMA_MASK
	.align		4
.L_420:
        /*0048*/ 	.byte	0x03, 0x50
        /*004a*/ 	.short	0x0000


	//----- nvinfo : EIATTR_MAXREG_COUNT
	.align		4
        /*004c*/ 	.byte	0x03, 0x1b
        /*004e*/ 	.short	0x00ff


	//----- nvinfo : EIATTR_MERCURY_ISA_VERSION
	.align		4
        /*0050*/ 	.byte	0x03, 0x5f
        /*0052*/ 	.short	0x0101


	//----- nvinfo : EIATTR_VRC_CTA_INIT_COUNT
	.align		4
        /*0054*/ 	.byte	0x02, 0x4a
	.zero		1
	.zero		1


	//----- nvinfo : EIATTR_EXIT_INSTR_OFFSETS
	.align		4
        /*0058*/ 	.byte	0x04, 0x1c
        /*005a*/ 	.short	(.L_422 - .L_421)


	//   ....[0]....
.L_421:
        /*005c*/ 	.word	0x000000a0


	//   ....[1]....
        /*0060*/ 	.word	0x00000150


	//----- nvinfo : EIATTR_CBANK_PARAM_SIZE
	.align		4
.L_422:
        /*0064*/ 	.byte	0x03, 0x19
        /*0066*/ 	.short	0x0020


	//----- nvinfo : EIATTR_PARAM_CBANK
	.align		4
        /*0068*/ 	.byte	0x04, 0x0a
        /*006a*/ 	.short	(.L_424 - .L_423)
	.align		4
.L_423:
        /*006c*/ 	.word	index@(.nv.constant0.mul_plus_scalar_kernel)
        /*0070*/ 	.short	0x0380
        /*0072*/ 	.short	0x0020


	//----- nvinfo : EIATTR_SW_WAR
	.align		4
.L_424:
        /*0074*/ 	.byte	0x04, 0x36
        /*0076*/ 	.short	(.L_426 - .L_425)
.L_425:
        /*0078*/ 	.word	0x00000008
.L_426:


//--------------------- .nv.info.mul_plus_kernel  --------------------------
	.section	.nv.info.mul_plus_kernel,"",@"SHT_CUDA_INFO"
	.sectionflags	@""
	.align	4


	//----- nvinfo : EIATTR_CUDA_API_VERSION
	.align		4
        /*0000*/ 	.byte	0x04, 0x37
        /*0002*/ 	.short	(.L_428 - .L_427)
.L_427:
        /*0004*/ 	.word	0x00000082


	//----- nvinfo : EIATTR_KPARAM_INFO
	.align		4
.L_428:
        /*0008*/ 	.byte	0x04, 0x17
        /*000a*/ 	.short	(.L_430 - .L_429)
.L_429:
        /*000c*/ 	.word	0x00000000
        /*0010*/ 	.short	0x0003
        /*0012*/ 	.short	0x0018
        /*0014*/ 	.byte	0x00, 0xf5, 0x21, 0x00


	//----- nvinfo : EIATTR_KPARAM_INFO
	.align		4
.L_430:
        /*0018*/ 	.byte	0x04, 0x17
        /*001a*/ 	.short	(.L_432 - .L_431)
.L_431:
        /*001c*/ 	.word	0x00000000
        /*0020*/ 	.short	0x0002
        /*0022*/ 	.short	0x0010
        /*0024*/ 	.byte	0x00, 0xf5, 0x21, 0x00


	//----- nvinfo : EIATTR_KPARAM_INFO
	.align		4
.L_432:
        /*0028*/ 	.byte	0x04, 0x17
        /*002a*/ 	.short	(.L_434 - .L_433)
.L_433:
        /*002c*/ 	.word	0x00000000
        /*0030*/ 	.short	0x0001
        /*0032*/ 	.short	0x0008
        /*0034*/ 	.byte	0x00, 0xf5, 0x21, 0x00


	//----- nvinfo : EIATTR_KPARAM_INFO
	.align		4
.L_434:
        /*0038*/ 	.byte	0x04, 0x17
        /*003a*/ 	.short	(.L_436 - .L_435)
.L_435:
        /*003c*/ 	.word	0x00000000
        /*0040*/ 	.short	0x0000
        /*0042*/ 	.short	0x0000
        /*0044*/ 	.byte	0x00, 0xf0, 0x11, 0x00


	//----- nvinfo : EIATTR_SPARSE_MMA_MASK
	.align		4
.L_436:
        /*0048*/ 	.byte	0x03, 0x50
        /*004a*/ 	.short	0x0000


	//----- nvinfo : EIATTR_MAXREG_COUNT
	.align		4
        /*004c*/ 	.byte	0x03, 0x1b
        /*004e*/ 	.short	0x00ff


	//----- nvinfo : EIATTR_MERCURY_ISA_VERSION
	.align		4
        /*0050*/ 	.byte	0x03, 0x5f
        /*0052*/ 	.short	0x0101


	//----- nvinfo : EIATTR_VRC_CTA_INIT_COUNT
	.align		4
        /*0054*/ 	.byte	0x02, 0x4a
	.zero		1
	.zero		1


	//----- nvinfo : EIATTR_EXIT_INSTR_OFFSETS
	.align		4
        /*0058*/ 	.byte	0x04, 0x1c
        /*005a*/ 	.short	(.L_438 - .L_437)


	//   ....[0]....
.L_437:
        /*005c*/ 	.word	0x000000a0


	//   ....[1]....
        /*0060*/ 	.word	0x00000170


	//----- nvinfo : EIATTR_CBANK_PARAM_SIZE
	.align		4
.L_438:
        /*0064*/ 	.byte	0x03, 0x19
        /*0066*/ 	.short	0x0020


	//----- nvinfo : EIATTR_PARAM_CBANK
	.align		4
        /*0068*/ 	.byte	0x04, 0x0a
        /*006a*/ 	.short	(.L_440 - .L_439)
	.align		4
.L_439:
        /*006c*/ 	.word	index@(.nv.constant0.mul_plus_kernel)
        /*0070*/ 	.short	0x0380
        /*0072*/ 	.short	0x0020


	//----- nvinfo : EIATTR_SW_WAR
	.align		4
.L_440:
        /*0074*/ 	.byte	0x04, 0x36
        /*0076*/ 	.short	(.L_442 - .L_441)
.L_441:
        /*0078*/ 	.word	0x00000008
.L_442:


//--------------------- .nv.info.mul_scalar_kernel --------------------------
	.section	.nv.info.mul_scalar_kernel,"",@"SHT_CUDA_INFO"
	.sectionflags	@""
	.align	4


	//----- nvinfo : EIATTR_CUDA_API_VERSION
	.align		4
        /*0000*/ 	.byte	0x04, 0x37
        /*0002*/ 	.short	(.L_444 - .L_443)
.L_443:
        /*0004*/ 	.word	0x00000082


	//----- nvinfo : EIATTR_KPARAM_INFO
	.align		4
.L_444:
        /*0008*/ 	.byte	0x04, 0x17
        /*000a*/ 	.short	(.L_446 - .L_445)
.L_445:
        /*000c*/ 	.word	0x00000000
        /*0010*/ 	.short	0x0003
        /*0012*/ 	.short	0x0018
        /*0014*/ 	.byte	0x00, 0xf5, 0x21, 0x00


	//----- nvinfo : EIATTR_KPARAM_INFO
	.align		4
.L_446:
        /*0018*/ 	.byte	0x04, 0x17
        /*001a*/ 	.short	(.L_448 - .L_447)
.L_447:
        /*001c*/ 	.word	0x00000000
        /*0020*/ 	.short	0x0002
        /*0022*/ 	.short	0x0010
        /*0024*/ 	.byte	0x00, 0xf0, 0x11, 0x00


	//----- nvinfo : EIATTR_KPARAM_INFO
	.align		4
.L_448:
        /*0028*/ 	.byte	0x04, 0x17
        /*002a*/ 	.short	(.L_450 - .L_449)
.L_449:
        /*002c*/ 	.word	0x00000000
        /*0030*/ 	.short	0x0001
        /*0032*/ 	.short	0x0008
        /*0034*/ 	.byte	0x00, 0xf5, 0x21, 0x00


	//----- nvinfo : EIATTR_KPARAM_INFO
	.align		4
.L_450:
        /*0038*/ 	.byte	0x04, 0x17
        /*003a*/ 	.short	(.L_452 - .L_451)
.L_451:
        /*003c*/ 	.word	0x00000000
        /*0040*/ 	.short	0x0000
        /*0042*/ 	.short	0x0000
        /*0044*/ 	.byte	0x00, 0xf0, 0x11, 0x00


	//----- nvinfo : EIATTR_SPARSE_MMA_MASK
	.align		4
.L_452:
        /*0048*/ 	.byte	0x03, 0x50
        /*004a*/ 	.short	0x0000


	//----- nvinfo : EIATTR_MAXREG_COUNT
	.align		4
        /*004c*/ 	.byte	0x03, 0x1b
        /*004e*/ 	.short	0x00ff


	//----- nvinfo : EIATTR_MERCURY_ISA_VERSION
	.align		4
        /*0050*/ 	.byte	0x03, 0x5f
        /*0052*/ 	.short	0x0101


	//----- nvinfo : EIATTR_VRC_CTA_INIT_COUNT
	.align		4
        /*0054*/ 	.byte	0x02, 0x4a
	.zero		1
	.zero		1


	//----- nvinfo : EIATTR_EXIT_INSTR_OFFSETS
	.align		4
        /*0058*/ 	.byte	0x04, 0x1c
        /*005a*/ 	.short	(.L_454 - .L_453)


	//   ....[0]....
.L_453:
        /*005c*/ 	.word	0x000000a0


	//   ....[1]....
        /*0060*/ 	.word	0x00000140


	//----- nvinfo : EIATTR_CBANK_PARAM_SIZE
	.align		4
.L_454:
        /*0064*/ 	.byte	0x03, 0x19
        /*0066*/ 	.short	0x0020


	//----- nvinfo : EIATTR_PARAM_CBANK
	.align		4
        /*0068*/ 	.byte	0x04, 0x0a
        /*006a*/ 	.short	(.L_456 - .L_455)
	.align		4
.L_455:
        /*006c*/ 	.word	index@(.nv.constant0.mul_scalar_kernel)
        /*0070*/ 	.short	0x0380
        /*0072*/ 	.short	0x0020


	//----- nvinfo : EIATTR_SW_WAR
	.align		4
.L_456:
        /*0074*/ 	.byte	0x04, 0x36
        /*0076*/ 	.short	(.L_458 - .L_457)
.L_457:
        /*0078*/ 	.word	0x00000008
.L_458:


//--------------------- .nv.info.mul_kernel       --------------------------
	.section	.nv.info.mul_kernel,"",@"SHT_CUDA_INFO"
	.sectionflags	@""
	.align	4


	//----- nvinfo : EIATTR_CUDA_API_VERSION
	.align		4
        /*0000*/ 	.byte	0x04, 0x37
        /*0002*/ 	.short	(.L_460 - .L_459)
.L_459:
        /*0004*/ 	.word	0x00000082


	//----- nvinfo : EIATTR_KPARAM_INFO
	.align		4
.L_460:
        /*0008*/ 	.byte	0x04, 0x17
        /*000a*/ 	.short	(.L_462 - .L_461)
.L_461:
        /*000c*/ 	.word	0x00000000
        /*0010*/ 	.short	0x0003
        /*0012*/ 	.short	0x0018
        /*0014*/ 	.byte	0x00, 0xf5, 0x21, 0x00


	//----- nvinfo : EIATTR_KPARAM_INFO
	.align		4
.L_462:
        /*0018*/ 	.byte	0x04, 0x17
        /*001a*/ 	.short	(.L_464 - .L_463)
.L_463:
        /*001c*/ 	.word	0x00000000
        /*0020*/ 	.short	0x0002
        /*0022*/ 	.short	0x0010
        /*0024*/ 	.byte	0x00, 0xf5, 0x21, 0x00


	//----- nvinfo : EIATTR_KPARAM_INFO
	.align		4
.L_464:
        /*0028*/ 	.byte	0x04, 0x17
        /*002a*/ 	.short	(.L_466 - .L_465)
.L_465:
        /*002c*/ 	.word	0x00000000
        /*0030*/ 	.short	0x0001
        /*0032*/ 	.short	0x0008
        /*0034*/ 	.byte	0x00, 0xf5, 0x21, 0x00


	//----- nvinfo : EIATTR_KPARAM_INFO
	.align		4
.L_466:
        /*0038*/ 	.byte	0x04, 0x17
        /*003a*/ 	.short	(.L_468 - .L_467)
.L_467:
        /*003c*/ 	.word	0x00000000
        /*0040*/ 	.short	0x0000
        /*0042*/ 	.short	0x0000
        /*0044*/ 	.byte	0x00, 0xf0, 0x11, 0x00


	//----- nvinfo : EIATTR_SPARSE_MMA_MASK
	.align		4
.L_468:
        /*0048*/ 	.byte	0x03, 0x50
        /*004a*/ 	.short	0x0000


	//----- nvinfo : EIATTR_MAXREG_COUNT
	.align		4
        /*004c*/ 	.byte	0x03, 0x1b
        /*004e*/ 	.short	0x00ff


	//----- nvinfo : EIATTR_MERCURY_ISA_VERSION
	.align		4
        /*0050*/ 	.byte	0x03, 0x5f
        /*0052*/ 	.short	0x0101


	//----- nvinfo : EIATTR_VRC_CTA_INIT_COUNT
	.align		4
        /*0054*/ 	.byte	0x02, 0x4a
	.zero		1
	.zero		1


	//----- nvinfo : EIATTR_EXIT_INSTR_OFFSETS
	.align		4
        /*0058*/ 	.byte	0x04, 0x1c
        /*005a*/ 	.short	(.L_470 - .L_469)


	//   ....[0]....
.L_469:
        /*005c*/ 	.word	0x000000a0


	//   ....[1]....
        /*0060*/ 	.word	0x00000160


	//----- nvinfo : EIATTR_CBANK_PARAM_SIZE
	.align		4
.L_470:
        /*0064*/ 	.byte	0x03, 0x19
        /*0066*/ 	.short	0x0020


	//----- nvinfo : EIATTR_PARAM_CBANK
	.align		4
        /*0068*/ 	.byte	0x04, 0x0a
        /*006a*/ 	.short	(.L_472 - .L_471)
	.align		4
.L_471:
        /*006c*/ 	.word	index@(.nv.constant0.mul_kernel)
        /*0070*/ 	.short	0x0380
        /*0072*/ 	.short	0x0020


	//----- nvinfo : EIATTR_SW_WAR
	.align		4
.L_472:
        /*0074*/ 	.byte	0x04, 0x36
        /*0076*/ 	.short	(.L_474 - .L_473)
.L_473:
        /*0078*/ 	.word	0x00000008
.L_474:


//--------------------- .nv.info.scalar_sub_kernel --------------------------
	.section	.nv.info.scalar_sub_kernel,"",@"SHT_CUDA_INFO"
	.sectionflags	@""
	.align	4


	//----- nvinfo : EIATTR_CUDA_API_VERSION
	.align		4
        /*0000*/ 	.byte	0x04, 0x37
        /*0002*/ 	.short	(.L_476 - .L_475)
.L_475:
        /*0004*/ 	.word	0x00000082


	//----- nvinfo : EIATTR_KPARAM_INFO
	.align		4
.L_476:
        /*0008*/ 	.byte	0x04, 0x17
        /*000a*/ 	.short	(.L_478 - .L_477)
.L_477:
        /*000c*/ 	.word	0x00000000
        /*0010*/ 	.short	0x0003
        /*0012*/ 	.short	0x0010
        /*0014*/ 	.byte	0x00, 0xf5, 0x21, 0x00


	//----- nvinfo : EIATTR_KPARAM_INFO
	.align		4
.L_478:
        /*0018*/ 	.byte	0x04, 0x17
        /*001a*/ 	.short	(.L_480 - .L_479)
.L_479:
        /*001c*/ 	.word	0x00000000
        /*0020*/ 	.short	0x0002
        /*0022*/ 	.short	0x0008
        /*0024*/ 	.byte	0x00, 0xf5, 0x21, 0x00


	//----- nvinfo : EIATTR_KPARAM_INFO
	.align		4
.L_480:
        /*0028*/ 	.byte	0x04, 0x17
        /*002a*/ 	.short	(.L_482 - .L_481)
.L_481:
        /*002c*/ 	.word	0x00000000
        /*0030*/ 	.short	0x0001
        /*0032*/ 	.short	0x0004
        /*0034*/ 	.byte	0x00, 0xf0, 0x11, 0x00


	//----- nvinfo : EIATTR_KPARAM_INFO
	.align		4
.L_482:
        /*0038*/ 	.byte	0x04, 0x17
        /*003a*/ 	.short	(.L_484 - .L_483)
.L_483:
        /*003c*/ 	.word	0x00000000
        /*0040*/ 	.short	0x0000
        /*0042*/ 	.short	0x0000
        /*0044*/ 	.byte	0x00, 0xf0, 0x11, 0x00


	//----- nvinfo : EIATTR_SPARSE_MMA_MASK
	.align		4
.L_484:
        /*0048*/ 	.byte	0x03, 0x50
        /*004a*/ 	.short	0x0000


	//----- nvinfo : EIATTR_MAXREG_COUNT
	.align		4
        /*004c*/ 	.byte	0x03, 0x1b
        /*004e*/ 	.short	0x00ff


	//----- nvinfo : EIATTR_MERCURY_ISA_VERSION
	.align		4
        /*0050*/ 	.byte	0x03, 0x5f
        /*0052*/ 	.short	0x0101


	//----- nvinfo : EIATTR_VRC_CTA_INIT_COUNT
	.align		4
        /*0054*/ 	.byte	0x02, 0x4a
	.zero		1
	.zero		1


	//----- nvinfo : EIATTR_EXIT_INSTR_OFFSETS
	.align		4
        /*0058*/ 	.byte	0x04, 0x1c
        /*005a*/ 	.short	(.L_486 - .L_485)


	//   ....[0]....
.L_485:
        /*005c*/ 	.word	0x000000a0


	//   ....[1]....
        /*0060*/ 	.word	0x00000140


	//----- nvinfo : EIATTR_CBANK_PARAM_SIZE
	.align		4
.L_486:
        /*0064*/ 	.byte	0x03, 0x19
        /*0066*/ 	.short	0x0018


	//----- nvinfo : EIATTR_PARAM_CBANK
	.align		4
        /*0068*/ 	.byte	0x04, 0x0a
        /*006a*/ 	.short	(.L_488 - .L_487)
	.align		4
.L_487:
        /*006c*/ 	.word	index@(.nv.constant0.scalar_sub_kernel)
        /*0070*/ 	.short	0x0380
        /*0072*/ 	.short	0x0018


	//----- nvinfo : EIATTR_SW_WAR
	.align		4
.L_488:
        /*0074*/ 	.byte	0x04, 0x36
        /*0076*/ 	.short	(.L_490 - .L_489)
.L_489:
        /*0078*/ 	.word	0x00000008
.L_490:


//--------------------- .nv.info.sub_scalar_kernel --------------------------
	.section	.nv.info.sub_scalar_kernel,"",@"SHT_CUDA_INFO"
	.sectionflags	@""
	.align	4


	//----- nvinfo : EIATTR_CUDA_API_VERSION
	.align		4
        /*0000*/ 	.byte	0x04, 0x37
        /*0002*/ 	.short	(.L_492 - .L_491)
.L_491:
        /*0004*/ 	.word	0x00000082


	//----- nvinfo : EIATTR_KPARAM_INFO
	.align		4
.L_492:
        /*0008*/ 	.byte	0x04, 0x17
        /*000a*/ 	.short	(.L_494 - .L_493)
.L_493:
        /*000c*/ 	.word	0x00000000
        /*0010*/ 	.short	0x0003
        /*0012*/ 	.short	0x0018
        /*0014*/ 	.byte	0x00, 0xf5, 0x21, 0x00


	//----- nvinfo : EIATTR_KPARAM_INFO
	.align		4
.L_494:
        /*0018*/ 	.byte	0x04, 0x17
        /*001a*/ 	.short	(.L_496 - .L_495)
.L_495:
        /*001c*/ 	.word	0x00000000
        /*0020*/ 	.short	0x0002
        /*0022*/ 	.short	0x0010
        /*0024*/ 	.byte	0x00, 0xf0, 0x11, 0x00


	//----- nvinfo : EIATTR_KPARAM_INFO
	.align		4
.L_496:
        /*0028*/ 	.byte	0x04, 0x17
        /*002a*/ 	.short	(.L_498 - .L_497)
.L_497:
        /*002c*/ 	.word	0x00000000
        /*0030*/ 	.short	0x0001
        /*0032*/ 	.short	0x0008
        /*0034*/ 	.byte	0x00, 0xf5, 0x21, 0x00


	//----- nvinfo : EIATTR_KPARAM_INFO
	.align		4
.L_498:
        /*0038*/ 	.byte	0x04, 0x17
        /*003a*/ 	.short	(.L_500 - .L_499)
.L_499:
        /*003c*/ 	.word	0x00000000
        /*0040*/ 	.short	0x0000
        /*0042*/ 	.short	0x0000
        /*0044*/ 	.byte	0x00, 0xf0, 0x11, 0x00


	//----- nvinfo : EIATTR_SPARSE_MMA_MASK
	.align		4
.L_500:
        /*0048*/ 	.byte	0x03, 0x50
        /*004a*/ 	.short	0x0000


	//----- nvinfo : EIATTR_MAXREG_COUNT
	.align		4
        /*004c*/ 	.byte	0x03, 0x1b
        /*004e*/ 	.short	0x00ff


	//----- nvinfo : EIATTR_MERCURY_ISA_VERSION
	.align		4
        /*0050*/ 	.byte	0x03, 0x5f
        /*0052*/ 	.short	0x0101


	//----- nvinfo : EIATTR_VRC_CTA_INIT_COUNT
	.align		4
        /*0054*/ 	.byte	0x02, 0x4a
	.zero		1
	.zero		1


	//----- nvinfo : EIATTR_EXIT_INSTR_OFFSETS
	.align		4
        /*0058*/ 	.byte	0x04, 0x1c
        /*005a*/ 	.short	(.L_502 - .L_501)


	//   ....[0]....
.L_501:
        /*005c*/ 	.word	0x000000a0


	//   ....[1]....
        /*0060*/ 	.word	0x00000140


	//----- nvinfo : EIATTR_CBANK_PARAM_SIZE
	.align		4
.L_502:
        /*0064*/ 	.byte	0x03, 0x19
        /*0066*/ 	.short	0x0020


	//----- nvinfo : EIATTR_PARAM_CBANK
	.align		4
        /*0068*/ 	.byte	0x04, 0x0a
        /*006a*/ 	.short	(.L_504 - .L_503)
	.align		4
.L_503:
        /*006c*/ 	.word	index@(.nv.constant0.sub_scalar_kernel)
        /*0070*/ 	.short	0x0380
        /*0072*/ 	.short	0x0020


	//----- nvinfo : EIATTR_SW_WAR
	.align		4
.L_504:
        /*0074*/ 	.byte	0x04, 0x36
        /*0076*/ 	.short	(.L_506 - .L_505)
.L_505:
        /*0078*/ 	.word	0x00000008
.L_506:


//--------------------- .nv.info.sub_kernel       --------------------------
	.section	.nv.info.sub_kernel,"",@"SHT_CUDA_INFO"
	.sectionflags	@""
	.align	4


	//----- nvinfo : EIATTR_CUDA_API_VERSION
	.align		4
        /*0000*/ 	.byte	0x04, 0x37
        /*0002*/ 	.short	(.L_508 - .L_507)
.L_507:
        /*0004*/ 	.word	0x00000082


	//----- nvinfo : EIATTR_KPARAM_INFO
	.align		4
.L_508:
        /*0008*/ 	.byte	0x04, 0x17
        /*000a*/ 	.short	(.L_510 - .L_509)
.L_509:
        /*000c*/ 	.word	0x00000000
        /*0010*/ 	.short	0x0003
        /*0012*/ 	.short	0x0018
        /*0014*/ 	.byte	0x00, 0xf5, 0x21, 0x00


	//----- nvinfo : EIATTR_KPARAM_INFO
	.align		4
.L_510:
        /*0018*/ 	.byte	0x04, 0x17
        /*001a*/ 	.short	(.L_512 - .L_511)
.L_511:
        /*001c*/ 	.word	0x00000000
        /*0020*/ 	.short	0x0002
        /*0022*/ 	.short	0x0010
        /*0024*/ 	.byte	0x00, 0xf5, 0x21, 0x00


	//----- nvinfo : EIATTR_KPARAM_INFO
	.align		4
.L_512:
        /*0028*/ 	.byte	0x04, 0x17
        /*002a*/ 	.short	(.L_514 - .L_513)
.L_513:
        /*002c*/ 	.word	0x00000000
        /*0030*/ 	.short	0x0001
        /*0032*/ 	.short	0x0008
        /*0034*/ 	.byte	0x00, 0xf5, 0x21, 0x00


	//----- nvinfo : EIATTR_KPARAM_INFO
	.align		4
.L_514:
        /*0038*/ 	.byte	0x04, 0x17
        /*003a*/ 	.short	(.L_516 - .L_515)
.L_515:
        /*003c*/ 	.word	0x00000000
        /*0040*/ 	.short	0x0000
        /*0042*/ 	.short	0x0000
        /*0044*/ 	.byte	0x00, 0xf0, 0x11, 0x00


	//----- nvinfo : EIATTR_SPARSE_MMA_MASK
	.align		4
.L_516:
        /*0048*/ 	.byte	0x03, 0x50
        /*004a*/ 	.short	0x0000


	//----- nvinfo : EIATTR_MAXREG_COUNT
	.align		4
        /*004c*/ 	.byte	0x03, 0x1b
        /*004e*/ 	.short	0x00ff


	//----- nvinfo : EIATTR_MERCURY_ISA_VERSION
	.align		4
        /*0050*/ 	.byte	0x03, 0x5f
        /*0052*/ 	.short	0x0101


	//----- nvinfo : EIATTR_VRC_CTA_INIT_COUNT
	.align		4
        /*0054*/ 	.byte	0x02, 0x4a
	.zero		1
	.zero		1


	//----- nvinfo : EIATTR_EXIT_INSTR_OFFSETS
	.align		4
        /*0058*/ 	.byte	0x04, 0x1c
        /*005a*/ 	.short	(.L_518 - .L_517)


	//   ....[0]....
.L_517:
        /*005c*/ 	.word	0x000000a0


	//   ....[1]....
        /*0060*/ 	.word	0x00000160


	//----- nvinfo : EIATTR_CBANK_PARAM_SIZE
	.align		4
.L_518:
        /*0064*/ 	.byte	0x03, 0x19
        /*0066*/ 	.short	0x0020


	//----- nvinfo : EIATTR_PARAM_CBANK
	.align		4
        /*0068*/ 	.byte	0x04, 0x0a
        /*006a*/ 	.short	(.L_520 - .L_519)
	.align		4
.L_519:
        /*006c*/ 	.word	index@(.nv.constant0.sub_kernel)
        /*0070*/ 	.short	0x0380
        /*0072*/ 	.short	0x0020


	//----- nvinfo : EIATTR_SW_WAR
	.align		4
.L_520:
        /*0074*/ 	.byte	0x04, 0x36
        /*0076*/ 	.short	(.L_522 - .L_521)
.L_521:
        /*0078*/ 	.word	0x00000008
.L_522:


//--------------------- .nv.info.add_channel_kernel --------------------------
	.section	.nv.info.add_channel_kernel,"",@"SHT_CUDA_INFO"
	.sectionflags	@""
	.align	4


	//----- nvinfo : EIATTR_CUDA_API_VERSION
	.align		4
        /*0000*/ 	.byte	0x04, 0x37
        /*0002*/ 	.short	(.L_524 - .L_523)
.L_523:
        /*0004*/ 	.word	0x00000082


	//----- nvinfo : EIATTR_KPARAM_INFO
	.align		4
.L_524:
        /*0008*/ 	.byte	0x04, 0x17
        /*000a*/ 	.short	(.L_526 - .L_525)
.L_525:
        /*000c*/ 	.word	0x00000000
        /*0010*/ 	.short	0x0007
        /*0012*/ 	.short	0x0028
        /*0014*/ 	.byte	0x00, 0xf0, 0x11, 0x00


	//----- nvinfo : EIATTR_KPARAM_INFO
	.align		4
.L_526:
        /*0018*/ 	.byte	0x04, 0x17
        /*001a*/ 	.short	(.L_528 - .L_527)
.L_527:
        /*001c*/ 	.word	0x00000000
        /*0020*/ 	.short	0x0006
        /*0022*/ 	.short	0x0024
        /*0024*/ 	.byte	0x00, 0xf0, 0x11, 0x00


	//----- nvinfo : EIATTR_KPARAM_INFO
	.align		4
.L_528:
        /*0028*/ 	.byte	0x04, 0x17
        /*002a*/ 	.short	(.L_530 - .L_529)
.L_529:
        /*002c*/ 	.word	0x00000000
        /*0030*/ 	.short	0x0005
        /*0032*/ 	.short	0x0020
        /*0034*/ 	.byte	0x00, 0xf0, 0x11, 0x00


	//----- nvinfo : EIATTR_KPARAM_INFO
	.align		4
.L_530:
        /*0038*/ 	.byte	0x04, 0x17
        /*003a*/ 	.short	(.L_532 - .L_531)
.L_531:
        /*003c*/ 	.word	0x00000000
        /*0040*/ 	.short	0x0004
        /*0042*/ 	.short	0x001c
        /*0044*/ 	.byte	0x00, 0xf0, 0x11, 0x00


	//----- nvinfo : EIATTR_KPARAM_INFO
	.align		4
.L_532:
        /*0048*/ 	.byte	0x04, 0x17
        /*004a*/ 	.short	(.L_534 - .L_533)
.L_533:
        /*004c*/ 	.word	0x00000000
        /*0050*/ 	.short	0x0003
        /*0052*/ 	.short	0x0018
        /*0054*/ 	.byte	0x00, 0xf0, 0x11, 0x00


	//----- nvinfo : EIATTR_KPARAM_INFO
	.align		4
.L_534:
        /*0058*/ 	.byte	0x04, 0x17
        /*005a*/ 	.short	(.L_536 - .L_535)
.L_535:
        /*005c*/ 	.word	0x00000000
        /*0060*/ 	.short	0x0002
        /*0062*/ 	.short	0x0010
        /*0064*/ 	.byte	0x00, 0xf5, 0x21, 0x00


	//----- nvinfo : EIATTR_KPARAM_INFO
	.align		4
.L_536:
        /*0068*/ 	.byte	0x04, 0x17
        /*006a*/ 	.short	(.L_538 - .L_537)
.L_537:
        /*006c*/ 	.word	0x00000000
        /*0070*/ 	.short	0x0001
        /*0072*/ 	.short	0x0008
        /*0074*/ 	.byte	0x00, 0xf5, 0x21, 0x00


	//----- nvinfo : EIATTR_KPARAM_INFO
	.align		4
.L_538:
        /*0078*/ 	.byte	0x04, 0x17
        /*007a*/ 	.short	(.L_540 - .L_539)
.L_539:
        /*007c*/ 	.word	0x00000000
        /*0080*/ 	.short	0x0000
        /*0082*/ 	.short	0x0000
        /*0084*/ 	.byte	0x00, 0xf0, 0x11, 0x00


	//----- nvinfo : EIATTR_SPARSE_MMA_MASK
	.align		4
.L_540:
        /*0088*/ 	.byte	0x03, 0x50
        /*008a*/ 	.short	0x0000


	//----- nvinfo : EIATTR_MAXREG_COUNT
	.align		4
        /*008c*/ 	.byte	0x03, 0x1b
        /*008e*/ 	.short	0x00ff


	//----- nvinfo : EIATTR_MERCURY_ISA_VERSION
	.align		4
        /*0090*/ 	.byte	0x03, 0x5f
        /*0092*/ 	.short	0x0101


	//----- nvinfo : EIATTR_VRC_CTA_INIT_COUNT
	.align		4
        /*0094*/ 	.byte	0x02, 0x4a
	.zero		1
	.zero		1


	//----- nvinfo : EIATTR_EXIT_INSTR_OFFSETS
	.align		4
        /*0098*/ 	.byte	0x04, 0x1c
        /*009a*/ 	.short	(.L_542 - .L_541)


	//   ....[0]....
.L_541:
        /*009c*/ 	.word	0x000000a0


	//   ....[1]....
        /*00a0*/ 	.word	0x00000ce0


	//----- nvinfo : EIATTR_CBANK_PARAM_SIZE
	.align		4
.L_542:
        /*00a4*/ 	.byte	0x03, 0x19
        /*00a6*/ 	.short	0x002c


	//----- nvinfo : EIATTR_PARAM_CBANK
	.align		4
        /*00a8*/ 	.byte	0x04, 0x0a
        /*00aa*/ 	.short	(.L_544 - .L_543)
	.align		4
.L_543:
        /*00ac*/ 	.word	index@(.nv.constant0.add_channel_kernel)
        /*00b0*/ 	.short	0x0380
        /*00b2*/ 	.short	0x002c


	//----- nvinfo : EIATTR_SW_WAR
	.align		4
.L_544:
        /*00b4*/ 	.byte	0x04, 0x36
        /*00b6*/ 	.short	(.L_546 - .L_545)
.L_545:
        /*00b8*/ 	.word	0x00000008
.L_546:


//--------------------- .nv.info.add_number_kernel --------------------------
	.section	.nv.info.add_number_kernel,"",@"SHT_CUDA_INFO"
	.sectionflags	@""
	.align	4


	//----- nvinfo : EIATTR_CUDA_API_VERSION
	.align		4
        /*0000*/ 	.byte	0x04, 0x37
        /*0002*/ 	.short	(.L_548 - .L_547)
.L_547:
        /*0004*/ 	.word	0x00000082


	//----- nvinfo : EIATTR_KPARAM_INFO
	.align		4
.L_548:
        /*0008*/ 	.byte	0x04, 0x17
        /*000a*/ 	.short	(.L_550 - .L_549)
.L_549:
        /*000c*/ 	.word	0x00000000
        /*0010*/ 	.short	0x0007
        /*0012*/ 	.short	0x0028
        /*0014*/ 	.byte	0x00, 0xf0, 0x11, 0x00


	//----- nvinfo : EIATTR_KPARAM_INFO
	.align		4
.L_550:
        /*0018*/ 	.byte	0x04, 0x17
        /*001a*/ 	.short	(.L_552 - .L_551)
.L_551:
        /*001c*/ 	.word	0x00000000
        /*0020*/ 	.short	0x0006
        /*0022*/ 	.short	0x0024
        /*0024*/ 	.byte	0x00, 0xf0, 0x11, 0x00


	//----- nvinfo : EIATTR_KPARAM_INFO
	.align		4
.L_552:
        /*0028*/ 	.byte	0x04, 0x17
        /*002a*/ 	.short	(.L_554 - .L_553)
.L_553:
        /*002c*/ 	.word	0x00000000
        /*0030*/ 	.short	0x0005
        /*0032*/ 	.short	0x0020
        /*0034*/ 	.byte	0x00, 0xf0, 0x11, 0x00


	//----- nvinfo : EIATTR_KPARAM_INFO
	.align		4
.L_554:
        /*0038*/ 	.byte	0x04, 0x17
        /*003a*/ 	.short	(.L_556 - .L_555)
.L_555:
        /*003c*/ 	.word	0x00000000
        /*0040*/ 	.short	0x0004
        /*0042*/ 	.short	0x001c
        /*0044*/ 	.byte	0x00, 0xf0, 0x11, 0x00


	//----- nvinfo : EIATTR_KPARAM_INFO
	.align		4
.L_556:
        /*0048*/ 	.byte	0x04, 0x17
        /*004a*/ 	.short	(.L_558 - .L_557)
.L_557:
        /*004c*/ 	.word	0x00000000
        /*0050*/ 	.short	0x0003
        /*0052*/ 	.short	0x0018
        /*0054*/ 	.byte	0x00, 0xf0, 0x11, 0x00


	//----- nvinfo : EIATTR_KPARAM_INFO
	.align		4
.L_558:
        /*0058*/ 	.byte	0x04, 0x17
        /*005a*/ 	.short	(.L_560 - .L_559)
.L_559:
        /*005c*/ 	.word	0x00000000
        /*0060*/ 	.short	0x0002
        /*0062*/ 	.short	0x0010
        /*0064*/ 	.byte	0x00, 0xf5, 0x21, 0x00


	//----- nvinfo : EIATTR_KPARAM_INFO
	.align		4
.L_560:
        /*0068*/ 	.byte	0x04, 0x17
        /*006a*/ 	.short	(.L_562 - .L_561)
.L_561:
        /*006c*/ 	.word	0x00000000
        /*0070*/ 	.short	0x0001
        /*0072*/ 	.short	0x0008
        /*0074*/ 	.byte	0x00, 0xf5, 0x21, 0x00


	//----- nvinfo : EIATTR_KPARAM_INFO
	.align		4
.L_562:
        /*0078*/ 	.byte	0x04, 0x17
        /*007a*/ 	.short	(.L_564 - .L_563)
.L_563:
        /*007c*/ 	.word	0x00000000
        /*0080*/ 	.short	0x0000
        /*0082*/ 	.short	0x0000
        /*0084*/ 	.byte	0x00, 0xf0, 0x11, 0x00


	//----- nvinfo : EIATTR_SPARSE_MMA_MASK
	.align		4
.L_564:
        /*0088*/ 	.byte	0x03, 0x50
        /*008a*/ 	.short	0x0000


	//----- nvinfo : EIATTR_MAXREG_COUNT
	.align		4
        /*008c*/ 	.byte	0x03, 0x1b
        /*008e*/ 	.short	0x00ff


	//----- nvinfo : EIATTR_MERCURY_ISA_VERSION
	.align		4
        /*0090*/ 	.byte	0x03, 0x5f
        /*0092*/ 	.short	0x0101


	//----- nvinfo : EIATTR_VRC_CTA_INIT_COUNT
	.align		4
        /*0094*/ 	.byte	0x02, 0x4a
	.zero		1
	.zero		1


	//----- nvinfo : EIATTR_EXIT_INSTR_OFFSETS
	.align		4
        /*0098*/ 	.byte	0x04, 0x1c
        /*009a*/ 	.short	(.L_566 - .L_565)


	//   ....[0]....
.L_565:
        /*009c*/ 	.word	0x000000a0


	//   ....[1]....
        /*00a0*/ 	.word	0x00000980


	//----- nvinfo : EIATTR_CBANK_PARAM_SIZE
	.align		4
.L_566:
        /*00a4*/ 	.byte	0x03, 0x19
        /*00a6*/ 	.short	0x002c


	//----- nvinfo : EIATTR_PARAM_CBANK
	.align		4
        /*00a8*/ 	.byte	0x04, 0x0a
        /*00aa*/ 	.short	(.L_568 - .L_567)
	.align		4
.L_567:
        /*00ac*/ 	.word	index@(.nv.constant0.add_number_kernel)
        /*00b0*/ 	.short	0x0380
        /*00b2*/ 	.short	0x002c


	//----- nvinfo : EIATTR_SW_WAR
	.align		4
.L_568:
        /*00b4*/ 	.byte	0x04, 0x36
        /*00b6*/ 	.short	(.L_570 - .L_569)
.L_569:
        /*00b8*/ 	.word	0x00000008
.L_570:


//--------------------- .nv.info.add_scalar_kernel --------------------------
	.section	.nv.info.add_scalar_kernel,"",@"SHT_CUDA_INFO"
	.sectionflags	@""
	.align	4


	//----- nvinfo : EIATTR_CUDA_API_VERSION
	.align		4
        /*0000*/ 	.byte	0x04, 0x37
        /*0002*/ 	.short	(.L_572 - .L_571)
.L_571:
        /*0004*/ 	.word	0x00000082


	//----- nvinfo : EIATTR_KPARAM_INFO
	.align		4
.L_572:
        /*0008*/ 	.byte	0x04, 0x17
        /*000a*/ 	.short	(.L_574 - .L_573)
.L_573:
        /*000c*/ 	.word	0x00000000
        /*0010*/ 	.short	0x0003
        /*0012*/ 	.short	0x0018
        /*0014*/ 	.byte	0x00, 0xf5, 0x21, 0x00


	//----- nvinfo : EIATTR_KPARAM_INFO
	.align		4
.L_574:
        /*0018*/ 	.byte	0x04, 0x17
        /*001a*/ 	.short	(.L_576 - .L_575)
.L_575:
        /*001c*/ 	.word	0x00000000
        /*0020*/ 	.short	0x0002
        /*0022*/ 	.short	0x0010
        /*0024*/ 	.byte	0x00, 0xf0, 0x11, 0x00


	//----- nvinfo : EIATTR_KPARAM_INFO
	.align		4
.L_576:
        /*0028*/ 	.byte	0x04, 0x17
        /*002a*/ 	.short	(.L_578 - .L_577)
.L_577:
        /*002c*/ 	.word	0x00000000
        /*0030*/ 	.short	0x0001
        /*0032*/ 	.short	0x0008
        /*0034*/ 	.byte	0x00, 0xf5, 0x21, 0x00


	//----- nvinfo : EIATTR_KPARAM_INFO
	.align		4
.L_578:
        /*0038*/ 	.byte	0x04, 0x17
        /*003a*/ 	.short	(.L_580 - .L_579)
.L_579:
        /*003c*/ 	.word	0x00000000
        /*0040*/ 	.short	0x0000
        /*0042*/ 	.short	0x0000
        /*0044*/ 	.byte	0x00, 0xf0, 0x11, 0x00


	//----- nvinfo : EIATTR_SPARSE_MMA_MASK
	.align		4
.L_580:
        /*0048*/ 	.byte	0x03, 0x50
        /*004a*/ 	.short	0x0000


	//----- nvinfo : EIATTR_MAXREG_COUNT
	.align		4
        /*004c*/ 	.byte	0x03, 0x1b
        /*004e*/ 	.short	0x00ff


	//----- nvinfo : EIATTR_MERCURY_ISA_VERSION
	.align		4
        /*0050*/ 	.byte	0x03, 0x5f
        /*0052*/ 	.short	0x0101


	//----- nvinfo : EIATTR_VRC_CTA_INIT_COUNT
	.align		4
        /*0054*/ 	.byte	0x02, 0x4a
	.zero		1
	.zero		1


	//----- nvinfo : EIATTR_EXIT_INSTR_OFFSETS
	.align		4
        /*0058*/ 	.byte	0x04, 0x1c
        /*005a*/ 	.short	(.L_582 - .L_581)


	//   ....[0]....
.L_581:
        /*005c*/ 	.word	0x000000a0


	//   ....[1]....
        /*0060*/ 	.word	0x00000140


	//----- nvinfo : EIATTR_CBANK_PARAM_SIZE
	.align		4
.L_582:
        /*0064*/ 	.byte	0x03, 0x19
        /*0066*/ 	.short	0x0020


	//----- nvinfo : EIATTR_PARAM_CBANK
	.align		4
        /*0068*/ 	.byte	0x04, 0x0a
        /*006a*/ 	.short	(.L_584 - .L_583)
	.align		4
.L_583:
        /*006c*/ 	.word	index@(.nv.constant0.add_scalar_kernel)
        /*0070*/ 	.short	0x0380
        /*0072*/ 	.short	0x0020


	//----- nvinfo : EIATTR_SW_WAR
	.align		4
.L_584:
        /*0074*/ 	.byte	0x04, 0x36
        /*0076*/ 	.short	(.L_586 - .L_585)
.L_585:
        /*0078*/ 	.word	0x00000008
.L_586:


//--------------------- .nv.info.add_kernel       --------------------------
	.section	.nv.info.add_kernel,"",@"SHT_CUDA_INFO"
	.sectionflags	@""
	.align	4


	//----- nvinfo : EIATTR_CUDA_API_VERSION
	.align		4
        /*0000*/ 	.byte	0x04, 0x37
        /*0002*/ 	.short	(.L_588 - .L_587)
.L_587:
        /*0004*/ 	.word	0x00000082


	//----- nvinfo : EIATTR_KPARAM_INFO
	.align		4
.L_588:
        /*0008*/ 	.byte	0x04, 0x17
        /*000a*/ 	.short	(.L_590 - .L_589)
.L_589:
        /*000c*/ 	.word	0x00000000
        /*0010*/ 	.short	0x0003
        /*0012*/ 	.short	0x0018
        /*0014*/ 	.byte	0x00, 0xf5, 0x21, 0x00


	//----- nvinfo : EIATTR_KPARAM_INFO
	.align		4
.L_590:
        /*0018*/ 	.byte	0x04, 0x17
        /*001a*/ 	.short	(.L_592 - .L_591)
.L_591:
        /*001c*/ 	.word	0x00000000
        /*0020*/ 	.short	0x0002
        /*0022*/ 	.short	0x0010
        /*0024*/ 	.byte	0x00, 0xf5, 0x21, 0x00


	//----- nvinfo : EIATTR_KPARAM_INFO
	.align		4
.L_592:
        /*0028*/ 	.byte	0x04, 0x17
        /*002a*/ 	.short	(.L_594 - .L_593)
.L_593:
        /*002c*/ 	.word	0x00000000
        /*0030*/ 	.short	0x0001
        /*0032*/ 	.short	0x0008
        /*0034*/ 	.byte	0x00, 0xf5, 0x21, 0x00


	//----- nvinfo : EIATTR_KPARAM_INFO
	.align		4
.L_594:
        /*0038*/ 	.byte	0x04, 0x17
        /*003a*/ 	.short	(.L_596 - .L_595)
.L_595:
        /*003c*/ 	.word	0x00000000
        /*0040*/ 	.short	0x0000
        /*0042*/ 	.short	0x0000
        /*0044*/ 	.byte	0x00, 0xf0, 0x11, 0x00


	//----- nvinfo : EIATTR_SPARSE_MMA_MASK
	.align		4
.L_596:
        /*0048*/ 	.byte	0x03, 0x50
        /*004a*/ 	.short	0x0000


	//----- nvinfo : EIATTR_MAXREG_COUNT
	.align		4
        /*004c*/ 	.byte	0x03, 0x1b
        /*004e*/ 	.short	0x00ff


	//----- nvinfo : EIATTR_MERCURY_ISA_VERSION
	.align		4
        /*0050*/ 	.byte	0x03, 0x5f
        /*0052*/ 	.short	0x0101


	//----- nvinfo : EIATTR_VRC_CTA_INIT_COUNT
	.align		4
        /*0054*/ 	.byte	0x02, 0x4a
	.zero		1
	.zero		1


	//----- nvinfo : EIATTR_EXIT_INSTR_OFFSETS
	.align		4
        /*0058*/ 	.byte	0x04, 0x1c
        /*005a*/ 	.short	(.L_598 - .L_597)


	//   ....[0]....
.L_597:
        /*005c*/ 	.word	0x000000a0


	//   ....[1]....
        /*0060*/ 	.word	0x00000160


	//----- nvinfo : EIATTR_CBANK_PARAM_SIZE
	.align		4
.L_598:
        /*0064*/ 	.byte	0x03, 0x19
        /*0066*/ 	.short	0x0020


	//----- nvinfo : EIATTR_PARAM_CBANK
	.align		4
        /*0068*/ 	.byte	0x04, 0x0a
        /*006a*/ 	.short	(.L_600 - .L_599)
	.align		4
.L_599:
        /*006c*/ 	.word	index@(.nv.constant0.add_kernel)
        /*0070*/ 	.short	0x0380
        /*0072*/ 	.short	0x0020


	//----- nvinfo : EIATTR_SW_WAR
	.align		4
.L_600:
        /*0074*/ 	.byte	0x04, 0x36
        /*0076*/ 	.short	(.L_602 - .L_601)
.L_601:
        /*0078*/ 	.word	0x00000008
.L_602:


//--------------------- .nv.info.copy_channel_kernel --------------------------
	.section	.nv.info.copy_channel_kernel,"",@"SHT_CUDA_INFO"
	.sectionflags	@""
	.align	4


	//----- nvinfo : EIATTR_CUDA_API_VERSION
	.align		4
        /*0000*/ 	.byte	0x04, 0x37
        /*0002*/ 	.short	(.L_604 - .L_603)
.L_603:
        /*0004*/ 	.word	0x00000082


	//----- nvinfo : EIATTR_KPARAM_INFO
	.align		4
.L_604:
        /*0008*/ 	.byte	0x04, 0x17
        /*000a*/ 	.short	(.L_606 - .L_605)
.L_605:
        /*000c*/ 	.word	0x00000000
        /*0010*/ 	.short	0x0008
        /*0012*/ 	.short	0x002c
        /*0014*/ 	.byte	0x00, 0xf0, 0x11, 0x00


	//----- nvinfo : EIATTR_KPARAM_INFO
	.align		4
.L_606:
        /*0018*/ 	.byte	0x04, 0x17
        /*001a*/ 	.short	(.L_608 - .L_607)
.L_607:
        /*001c*/ 	.word	0x00000000
        /*0020*/ 	.short	0x0007
        /*0022*/ 	.short	0x0028
        /*0024*/ 	.byte	0x00, 0xf0, 0x11, 0x00


	//----- nvinfo : EIATTR_KPARAM_INFO
	.align		4
.L_608:
        /*0028*/ 	.byte	0x04, 0x17
        /*002a*/ 	.short	(.L_610 - .L_609)
.L_609:
        /*002c*/ 	.word	0x00000000
        /*0030*/ 	.short	0x0006
        /*0032*/ 	.short	0x0024
        /*0034*/ 	.byte	0x00, 0xf0, 0x11, 0x00


	//----- nvinfo : EIATTR_KPARAM_INFO
	.align		4
.L_610:
        /*0038*/ 	.byte	0x04, 0x17
        /*003a*/ 	.short	(.L_612 - .L_611)
.L_611:
        /*003c*/ 	.word	0x00000000
        /*0040*/ 	.short	0x0005
        /*0042*/ 	.short	0x0020
        /*0044*/ 	.byte	0x00, 0xf0, 0x11, 0x00


	//----- nvinfo : EIATTR_KPARAM_INFO
	.align		4
.L_612:
        /*0048*/ 	.byte	0x04, 0x17
        /*004a*/ 	.short	(.L_614 - .L_613)
.L_613:
        /*004c*/ 	.word	0x00000000
        /*0050*/ 	.short	0x0004
        /*0052*/ 	.short	0x001c
        /*0054*/ 	.byte	0x00, 0xf0, 0x11, 0x00


	//----- nvinfo : EIATTR_KPARAM_INFO
	.align		4
.L_614:
        /*0058*/ 	.byte	0x04, 0x17
        /*005a*/ 	.short	(.L_616 - .L_615)
.L_615:
        /*005c*/ 	.word	0x00000000
        /*0060*/ 	.short	0x0003
        /*0062*/ 	.short	0x0018
        /*0064*/ 	.byte	0x00, 0xf0, 0x11, 0x00


	//----- nvinfo : EIATTR_KPARAM_INFO
	.align		4
.L_616:
        /*0068*/ 	.byte	0x04, 0x17
        /*006a*/ 	.short	(.L_618 - .L_617)
.L_617:
        /*006c*/ 	.word	0x00000000
        /*0070*/ 	.short	0x0002
        /*0072*/ 	.short	0x0010
        /*0074*/ 	.byte	0x00, 0xf5, 0x21, 0x00


	//----- nvinfo : EIATTR_KPARAM_INFO
	.align		4
.L_618:
        /*0078*/ 	.byte	0x04, 0x17
        /*007a*/ 	.short	(.L_620 - .L_619)
.L_619:
        /*007c*/ 	.word	0x00000000
        /*0080*/ 	.short	0x0001
        /*0082*/ 	.short	0x0008
        /*0084*/ 	.byte	0x00, 0xf5, 0x21, 0x00


	//----- nvinfo : EIATTR_KPARAM_INFO
	.align		4
.L_620:
        /*0088*/ 	.byte	0x04, 0x17
        /*008a*/ 	.short	(.L_622 - .L_621)
.L_621:
        /*008c*/ 	.word	0x00000000
        /*0090*/ 	.short	0x0000
        /*0092*/ 	.short	0x0000
        /*0094*/ 	.byte	0x00, 0xf0, 0x11, 0x00


	//----- nvinfo : EIATTR_SPARSE_MMA_MASK
	.align		4
.L_622:
        /*0098*/ 	.byte	0x03, 0x50
        /*009a*/ 	.short	0x0000


	//----- nvinfo : EIATTR_MAXREG_COUNT
	.align		4
        /*009c*/ 	.byte	0x03, 0x1b
        /*009e*/ 	.short	0x00ff


	//----- nvinfo : EIATTR_MERCURY_ISA_VERSION
	.align		4
        /*00a0*/ 	.byte	0x03, 0x5f
        /*00a2*/ 	.short	0x0101


	//----- nvinfo : EIATTR_VRC_CTA_INIT_COUNT
	.align		4
        /*00a4*/ 	.byte	0x02, 0x4a
	.zero		1
	.zero		1


	//----- nvinfo : EIATTR_EXIT_INSTR_OFFSETS
	.align		4
        /*00a8*/ 	.byte	0x04, 0x1c
        /*00aa*/ 	.short	(.L_624 - .L_623)


	//   ....[0]....
.L_623:
        /*00ac*/ 	.word	0x000000a0


	//   ....[1]....
        /*00b0*/ 	.word	0x00000cf0


	//   ....[2]....
        /*00b4*/ 	.word	0x00000d60


	//----- nvinfo : EIATTR_CBANK_PARAM_SIZE
	.align		4
.L_624:
        /*00b8*/ 	.byte	0x03, 0x19
        /*00ba*/ 	.short	0x0030


	//----- nvinfo : EIATTR_PARAM_CBANK
	.align		4
        /*00bc*/ 	.byte	0x04, 0x0a
        /*00be*/ 	.short	(.L_626 - .L_625)
	.align		4
.L_625:
        /*00c0*/ 	.word	index@(.nv.constant0.copy_channel_kernel)
        /*00c4*/ 	.short	0x0380
        /*00c6*/ 	.short	0x0030


	//----- nvinfo : EIATTR_SW_WAR
	.align		4
.L_626:
        /*00c8*/ 	.byte	0x04, 0x36
        /*00ca*/ 	.short	(.L_628 - .L_627)
.L_627:
        /*00cc*/ 	.word	0x00000008
.L_628:


//--------------------- .nv.info.copy_number_kernel --------------------------
	.section	.nv.info.copy_number_kernel,"",@"SHT_CUDA_INFO"
	.sectionflags	@""
	.align	4


	//----- nvinfo : EIATTR_CUDA_API_VERSION
	.align		4
        /*0000*/ 	.byte	0x04, 0x37
        /*0002*/ 	.short	(.L_630 - .L_629)
.L_629:
        /*0004*/ 	.word	0x00000082


	//----- nvinfo : EIATTR_KPARAM_INFO
	.align		4
.L_630:
        /*0008*/ 	.byte	0x04, 0x17
        /*000a*/ 	.short	(.L_632 - .L_631)
.L_631:
        /*000c*/ 	.word	0x00000000
        /*0010*/ 	.short	0x0008
        /*0012*/ 	.short	0x002c
        /*0014*/ 	.byte	0x00, 0xf0, 0x11, 0x00


	//----- nvinfo : EIATTR_KPARAM_INFO
	.align		4
.L_632:
        /*0018*/ 	.byte	0x04, 0x17
        /*001a*/ 	.short	(.L_634 - .L_633)
.L_633:
        /*001c*/ 	.word	0x00000000
        /*0020*/ 	.short	0x0007
        /*0022*/ 	.short	0x0028
        /*0024*/ 	.byte	0x00, 0xf0, 0x11, 0x00


	//----- nvinfo : EIATTR_KPARAM_INFO
	.align		4
.L_634:
        /*0028*/ 	.byte	0x04, 0x17
        /*002a*/ 	.short	(.L_636 - .L_635)
.L_635:
        /*002c*/ 	.word	0x00000000
        /*0030*/ 	.short	0x0006
        /*0032*/ 	.short	0x0024
        /*0034*/ 	.byte	0x00, 0xf0, 0x11, 0x00


	//----- nvinfo : EIATTR_KPARAM_INFO
	.align		4
.L_636:
        /*0038*/ 	.byte	0x04, 0x17
        /*003a*/ 	.short	(.L_638 - .L_637)
.L_637:
        /*003c*/ 	.word	0x00000000
        /*0040*/ 	.short	0x0005
        /*0042*/ 	.short	0x0020
        /*0044*/ 	.byte	0x00, 0xf0, 0x11, 0x00


	//----- nvinfo : EIATTR_KPARAM_INFO
	.align		4
.L_638:
        /*0048*/ 	.byte	0x04, 0x17
        /*004a*/ 	.short	(.L_640 - .L_639)
.L_639:
        /*004c*/ 	.word	0x00000000
        /*0050*/ 	.short	0x0004
        /*0052*/ 	.short	0x001c
        /*0054*/ 	.byte	0x00, 0xf0, 0x11, 0x00


	//----- nvinfo : EIATTR_KPARAM_INFO
	.align		4
.L_640:
        /*0058*/ 	.byte	0x04, 0x17
        /*005a*/ 	.short	(.L_642 - .L_641)
.L_641:
        /*005c*/ 	.word	0x00000000
        /*0060*/ 	.short	0x0003
        /*0062*/ 	.short	0x0018
        /*0064*/ 	.byte	0x00, 0xf0, 0x11, 0x00


	//----- nvinfo : EIATTR_KPARAM_INFO
	.align		4
.L_642:
        /*0068*/ 	.byte	0x04, 0x17
        /*006a*/ 	.short	(.L_644 - .L_643)
.L_643:
        /*006c*/ 	.word	0x00000000
        /*0070*/ 	.short	0x0002
        /*0072*/ 	.short	0x0010
        /*0074*/ 	.byte	0x00, 0xf5, 0x21, 0x00


	//----- nvinfo : EIATTR_KPARAM_INFO
	.align		4
.L_644:
        /*0078*/ 	.byte	0x04, 0x17
        /*007a*/ 	.short	(.L_646 - .L_645)
.L_645:
        /*007c*/ 	.word	0x00000000
        /*0080*/ 	.short	0x0001
        /*0082*/ 	.short	0x0008
        /*0084*/ 	.byte	0x00, 0xf5, 0x21, 0x00


	//----- nvinfo : EIATTR_KPARAM_INFO
	.align		4
.L_646:
        /*0088*/ 	.byte	0x04, 0x17
        /*008a*/ 	.short	(.L_648 - .L_647)
.L_647:
        /*008c*/ 	.word	0x00000000
        /*0090*/ 	.short	0x0000
        /*0092*/ 	.short	0x0000
        /*0094*/ 	.byte	0x00, 0xf0, 0x11, 0x00


	//----- nvinfo : EIATTR_SPARSE_MMA_MASK
	.align		4
.L_648:
        /*0098*/ 	.byte	0x03, 0x50
        /*009a*/ 	.short	0x0000


	//----- nvinfo : EIATTR_MAXREG_COUNT
	.align		4
        /*009c*/ 	.byte	0x03, 0x1b
        /*009e*/ 	.short	0x00ff


	//----- nvinfo : EIATTR_MERCURY_ISA_VERSION
	.align		4
        /*00a0*/ 	.byte	0x03, 0x5f
        /*00a2*/ 	.short	0x0101


	//----- nvinfo : EIATTR_VRC_CTA_INIT_COUNT
	.align		4
        /*00a4*/ 	.byte	0x02, 0x4a
	.zero		1
	.zero		1


	//----- nvinfo : EIATTR_EXIT_INSTR_OFFSETS
	.align		4
        /*00a8*/ 	.byte	0x04, 0x1c
        /*00aa*/ 	.short	(.L_650 - .L_649)


	//   ....[0]....
.L_649:
        /*00ac*/ 	.word	0x000000a0


	//   ....[1]....
        /*00b0*/ 	.word	0x00000960


	//   ....[2]....
        /*00b4*/ 	.word	0x000009d0


	//----- nvinfo : EIATTR_CBANK_PARAM_SIZE
	.align		4
.L_650:
        /*00b8*/ 	.byte	0x03, 0x19
        /*00ba*/ 	.short	0x0030


	//----- nvinfo : EIATTR_PARAM_CBANK
	.align		4
        /*00bc*/ 	.byte	0x04, 0x0a
        /*00be*/ 	.short	(.L_652 - .L_651)
	.align		4
.L_651:
        /*00c0*/ 	.word	index@(.nv.constant0.copy_number_kernel)
        /*00c4*/ 	.short	0x0380
        /*00c6*/ 	.short	0x0030


	//----- nvinfo : EIATTR_SW_WAR
	.align		4
.L_652:
        /*00c8*/ 	.byte	0x04, 0x36
        /*00ca*/ 	.short	(.L_654 - .L_653)
.L_653:
        /*00cc*/ 	.word	0x00000008
.L_654:


//--------------------- .nv.info.copy_kernel      --------------------------
	.section	.nv.info.copy_kernel,"",@"SHT_CUDA_INFO"
	.sectionflags	@""
	.align	4


	//----- nvinfo : EIATTR_CUDA_API_VERSION
	.align		4
        /*0000*/ 	.byte	0x04, 0x37
        /*0002*/ 	.short	(.L_656 - .L_655)
.L_655:
        /*0004*/ 	.word	0x00000082


	//----- nvinfo : EIATTR_KPARAM_INFO
	.align		4
.L_656:
        /*0008*/ 	.byte	0x04, 0x17
        /*000a*/ 	.short	(.L_658 - .L_657)
.L_657:
        /*000c*/ 	.word	0x00000000
        /*0010*/ 	.short	0x0004
        /*0012*/ 	.short	0x0020
        /*0014*/ 	.byte	0x00, 0xf0, 0x11, 0x00


	//----- nvinfo : EIATTR_KPARAM_INFO
	.align		4
.L_658:
        /*0018*/ 	.byte	0x04, 0x17
        /*001a*/ 	.short	(.L_660 - .L_659)
.L_659:
        /*001c*/ 	.word	0x00000000
        /*0020*/ 	.short	0x0003
        /*0022*/ 	.short	0x0018
        /*0024*/ 	.byte	0x00, 0xf5, 0x21, 0x00


	//----- nvinfo : EIATTR_KPARAM_INFO
	.align		4
.L_660:
        /*0028*/ 	.byte	0x04, 0x17
        /*002a*/ 	.short	(.L_662 - .L_661)
.L_661:
        /*002c*/ 	.word	0x00000000
        /*0030*/ 	.short	0x0002
        /*0032*/ 	.short	0x0010
        /*0034*/ 	.byte	0x00, 0xf0, 0x11, 0x00


	//----- nvinfo : EIATTR_KPARAM_INFO
	.align		4
.L_662:
        /*0038*/ 	.byte	0x04, 0x17
        /*003a*/ 	.short	(.L_664 - .L_663)
.L_663:
        /*003c*/ 	.word	0x00000000
        /*0040*/ 	.short	0x0001
        /*0042*/ 	.short	0x0008
        /*0044*/ 	.byte	0x00, 0xf5, 0x21, 0x00


	//----- nvinfo : EIATTR_KPARAM_INFO
	.align		4
.L_664:
        /*0048*/ 	.byte	0x04, 0x17
        /*004a*/ 	.short	(.L_666 - .L_665)
.L_665:
        /*004c*/ 	.word	0x00000000
        /*0050*/ 	.short	0x0000
        /*0052*/ 	.short	0x0000
        /*0054*/ 	.byte	0x00, 0xf0, 0x11, 0x00


	//----- nvinfo : EIATTR_SPARSE_MMA_MASK
	.align		4
.L_666:
        /*0058*/ 	.byte	0x03, 0x50
        /*005a*/ 	.short	0x0000


	//----- nvinfo : EIATTR_MAXREG_COUNT
	.align		4
        /*005c*/ 	.byte	0x03, 0x1b
        /*005e*/ 	.short	0x00ff


	//----- nvinfo : EIATTR_MERCURY_ISA_VERSION
	.align		4
        /*0060*/ 	.byte	0x03, 0x5f
        /*0062*/ 	.short	0x0101


	//----- nvinfo : EIATTR_VRC_CTA_INIT_COUNT
	.align		4
        /*0064*/ 	.byte	0x02, 0x4a
	.zero		1
	.zero		1


	//----- nvinfo : EIATTR_EXIT_INSTR_OFFSETS
	.align		4
        /*0068*/ 	.byte	0x04, 0x1c
        /*006a*/ 	.short	(.L_668 - .L_667)


	//   ....[0]....
.L_667:
        /*006c*/ 	.word	0x000000a0


	//   ....[1]....
        /*0070*/ 	.word	0x00000160


	//----- nvinfo : EIATTR_CBANK_PARAM_SIZE
	.align		4
.L_668:
        /*0074*/ 	.byte	0x03, 0x19
        /*0076*/ 	.short	0x0024


	//----- nvinfo : EIATTR_PARAM_CBANK
	.align		4
        /*0078*/ 	.byte	0x04, 0x0a
        /*007a*/ 	.short	(.L_670 - .L_669)
	.align		4
.L_669:
        /*007c*/ 	.word	index@(.nv.constant0.copy_kernel)
        /*0080*/ 	.short	0x0380
        /*0082*/ 	.short	0x0024


	//----- nvinfo : EIATTR_SW_WAR
	.align		4
.L_670:
        /*0084*/ 	.byte	0x04, 0x36
        /*0086*/ 	.short	(.L_672 - .L_671)
.L_671:
        /*0088*/ 	.word	0x00000008
.L_672:


//--------------------- .nv.info.fill_kernel      --------------------------
	.section	.nv.info.fill_kernel,"",@"SHT_CUDA_INFO"
	.sectionflags	@""
	.align	4


	//----- nvinfo : EIATTR_CUDA_API_VERSION
	.align		4
        /*0000*/ 	.byte	0x04, 0x37
        /*0002*/ 	.short	(.L_674 - .L_673)
.L_673:
        /*0004*/ 	.word	0x00000082


	//----- nvinfo : EIATTR_KPARAM_INFO
	.align		4
.L_674:
        /*0008*/ 	.byte	0x04, 0x17
        /*000a*/ 	.short	(.L_676 - .L_675)
.L_675:
        /*000c*/ 	.word	0x00000000
        /*0010*/ 	.short	0x0002
        /*0012*/ 	.short	0x0008
        /*0014*/ 	.byte	0x00, 0xf5, 0x21, 0x00


	//----- nvinfo : EIATTR_KPARAM_INFO
	.align		4
.L_676:
        /*0018*/ 	.byte	0x04, 0x17
        /*001a*/ 	.short	(.L_678 - .L_677)
.L_677:
        /*001c*/ 	.word	0x00000000
        /*0020*/ 	.short	0x0001
        /*0022*/ 	.short	0x0004
        /*0024*/ 	.byte	0x00, 0xf0, 0x11, 0x00


	//----- nvinfo : EIATTR_KPARAM_INFO
	.align		4
.L_678:
        /*0028*/ 	.byte	0x04, 0x17
        /*002a*/ 	.short	(.L_680 - .L_679)
.L_679:
        /*002c*/ 	.word	0x00000000
        /*0030*/ 	.short	0x0000
        /*0032*/ 	.short	0x0000
        /*0034*/ 	.byte	0x00, 0xf0, 0x11, 0x00


	//----- nvinfo : EIATTR_SPARSE_MMA_MASK
	.align		4
.L_680:
        /*0038*/ 	.byte	0x03, 0x50
        /*003a*/ 	.short	0x0000


	//----- nvinfo : EIATTR_MAXREG_COUNT
	.align		4
        /*003c*/ 	.byte	0x03, 0x1b
        /*003e*/ 	.short	0x00ff


	//----- nvinfo : EIATTR_MERCURY_ISA_VERSION
	.align		4
        /*0040*/ 	.byte	0x03, 0x5f
        /*0042*/ 	.short	0x0101


	//----- nvinfo : EIATTR_VRC_CTA_INIT_COUNT
	.align		4
        /*0044*/ 	.byte	0x02, 0x4a
	.zero		1
	.zero		1


	//----- nvinfo : EIATTR_EXIT_INSTR_OFFSETS
	.align		4
        /*0048*/ 	.byte	0x04, 0x1c
        /*004a*/ 	.short	(.L_682 - .L_681)


	//   ....[0]....
.L_681:
        /*004c*/ 	.word	0x000000a0


	//   ....[1]....
        /*0050*/ 	.word	0x00000100


	//----- nvinfo : EIATTR_CBANK_PARAM_SIZE
	.align		4
.L_682:
        /*0054*/ 	.byte	0x03, 0x19
        /*0056*/ 	.short	0x0010


	//----- nvinfo : EIATTR_PARAM_CBANK
	.align		4
        /*0058*/ 	.byte	0x04, 0x0a
        /*005a*/ 	.short	(.L_684 - .L_683)
	.align		4
.L_683:
        /*005c*/ 	.word	index@(.nv.constant0.fill_kernel)
        /*0060*/ 	.short	0x0380
        /*0062*/ 	.short	0x0010


	//----- nvinfo : EIATTR_SW_WAR
	.align		4
.L_684:
        /*0064*/ 	.byte	0x04, 0x36
        /*0066*/ 	.short	(.L_686 - .L_685)
.L_685:
        /*0068*/ 	.word	0x00000008
.L_686:


//--------------------- .nv.callgraph             --------------------------
	.section	.nv.callgraph,"",@"SHT_CUDA_CALLGRAPH"
	.align	4
	.sectionentsize	8
	.align		4
        /*0000*/ 	.word	0x00000000
	.align		4
        /*0004*/ 	.word	0xffffffff
	.align		4
        /*0008*/ 	.word	0x00000000
	.align		4
        /*000c*/ 	.word	0xfffffffe
	.align		4
        /*0010*/ 	.word	0x00000000
	.align		4
        /*0014*/ 	.word	0xfffffffd
	.align		4
        /*0018*/ 	.word	0x00000000
	.align		4
        /*001c*/ 	.word	0xfffffffc


//--------------------- .nv.constant4             --------------------------
	.section	.nv.constant4,"a",@progbits
	.align	8
	.align		8
.nv.constant4:
        /*0000*/ 	.dword	__cudart_i2opi_f


//--------------------- .text.cos_kernel          --------------------------
	.section	.text.cos_kernel,"ax",@progbits
	.align	128
        .global         cos_kernel
        .type           cos_kernel,@function
        .size           cos_kernel,(.L_x_154 - cos_kernel)
        .other          cos_kernel,@"STO_CUDA_ENTRY STV_DEFAULT"
cos_kernel:
.text.cos_kernel:
[----:B------:R-:W-:Y:S01]  /*0000*/  LDC R1, c[0x0][0x37c] ;  /* 0x0000df00ff017b82 */ /* 0x000fe20000000800 */
[----:B------:R-:W0:Y:S07]  /*0010*/  S2R R3, SR_TID.X ;  /* 0x0000000000037919 */ /* 0x000e2e0000002100 */
[----:B------:R-:W-:Y:S01]  /*0020*/  S2UR UR4, SR_CTAID.X ;  /* 0x00000000000479c3 */ /* 0x000fe20000002500 */
[----:B------:R-:W1:Y:S01]  /*0030*/  LDCU UR6, c[0x0][0x370] ;  /* 0x00006e00ff0677ac */ /* 0x000e620008000800 */
[----:B------:R-:W2:Y:S06]  /*0040*/  LDCU UR7, c[0x0][0x380] ;  /* 0x00007000ff0777ac */ /* 0x000eac0008000800 */
[----:B------:R-:W1:Y:S08]  /*0050*/  S2UR UR5, SR_CTAID.Y ;  /* 0x00000000000579c3 */ /* 0x000e700000002600 */
[----:B------:R-:W0:Y:S01]  /*0060*/  LDC R2, c[0x0][0x360] ;  /* 0x0000d800ff027b82 */ /* 0x000e220000000800 */
[----:B-1----:R-:W-:-:S06]  /*0070*/  UIMAD UR4, UR5, UR6, UR4 ;  /* 0x00000006050472a4 */ /* 0x002fcc000f8e0204 */
[----:B0-----:R-:W-:-:S05]  /*0080*/  IMAD R2, R2, UR4, R3 ;  /* 0x0000000402027c24 */ /* 0x001fca000f8e0203 */
[----:B--2---:R-:W-:-:S13]  /*0090*/  ISETP.GE.AND P0, PT, R2, UR7, PT ;  /* 0x0000000702007c0c */ /* 0x004fda000bf06270 */
[----:B------:R-:W-:Y:S05]  /*00a0*/  @P0 EXIT ;  /* 0x000000000000094d */ /* 0x000fea0003800000 */
[----:B------:R-:W0:Y:S01]  /*00b0*/  LDC.64 R4, c[0x0][0x388] ;  /* 0x0000e200ff047b82 */ /* 0x000e220000000a00 */
[----:B------:R-:W1:Y:S01]  /*00c0*/  LDCU.64 UR6, c[0x0][0x358] ;  /* 0x00006b00ff0677ac */ /* 0x000e620008000a00 */
[----:B0-----:R-:W-:-:S05]  /*00d0*/  IMAD.WIDE R4, R2, 0x4, R4 ;  /* 0x0000000402047825 */ /* 0x001fca00078e0204 */
[----:B-1----:R-:W2:Y:S01]  /*00e0*/  LDG.E R0, desc[UR6][R4.64] ;  /* 0x0000000604007981 */ /* 0x002ea2000c1e1900 */
[----:B------:R-:W-:Y:S01]  /*00f0*/  BSSY.RECONVERGENT B0, `(.L_x_0) ;  /* 0x0000069000007945 */ /* 0x000fe20003800200 */
[C---:B--2---:R-:W-:Y:S01]  /*0100*/  FMUL R3, R0.reuse, 0.63661974668502807617 ;  /* 0x3f22f98300037820 */ /* 0x044fe20000400000 */
[----:B------:R-:W-:-:S05]  /*0110*/  FSETP.GE.AND P0, PT, |R0|, 105615, PT ;  /* 0x47ce47800000780b */ /* 0x000fca0003f06200 */
[----:B------:R-:W0:Y:S02]  /*0120*/  F2I.NTZ R3, R3 ;  /* 0x0000000300037305 */ /* 0x000e240000203100 */
[----:B0-----:R-:W-:-:S05]  /*0130*/  I2FP.F32.S32 R7, R3 ;  /* 0x0000000300077245 */ /* 0x001fca0000201400 */
[----:B------:R-:W-:-:S04]  /*0140*/  FFMA R6, R7, -1.5707962512969970703, R0 ;  /* 0xbfc90fda07067823 */ /* 0x000fc80000000000 */
[----:B------:R-:W-:-:S04]  /*0150*/  FFMA R6, R7, -7.5497894158615963534e-08, R6 ;  /* 0xb3a2216807067823 */ /* 0x000fc80000000006 */
[----:B------:R-:W-:Y:S01]  /*0160*/  FFMA R6, R7, -5.3903029534742383927e-15, R6 ;  /* 0xa7c234c507067823 */ /* 0x000fe20000000006 */
[----:B------:R-:W-:Y:S06]  /*0170*/  @!P0 BRA `(.L_x_1) ;  /* 0x0000000400808947 */ /* 0x000fec0003800000 */
[----:B------:R-:W-:-:S13]  /*0180*/  FSETP.NEU.AND P0, PT, |R0|, +INF , PT ;  /* 0x7f8000000000780b */ /* 0x000fda0003f0d200 */
[----:B------:R-:W-:Y:S01]  /*0190*/  @!P0 FMUL R6, RZ, R0 ;  /* 0x00000000ff068220 */ /* 0x000fe20000400000 */
[----:B------:R-:W-:Y:S01]  /*01a0*/  @!P0 IMAD.MOV.U32 R3, RZ, RZ, RZ ;  /* 0x000000ffff038224 */ /* 0x000fe200078e00ff */
[----:B------:R-:W-:Y:S06]  /*01b0*/  @!P0 BRA `(.L_x_1) ;  /* 0x0000000400708947 */ /* 0x000fec0003800000 */
[----:B------:R-:W-:Y:S01]  /*01c0*/  IMAD.SHL.U32 R3, R0, 0x100, RZ ;  /* 0x0000010000037824 */ /* 0x000fe200078e00ff */
[----:B------:R-:W0:Y:S01]  /*01d0*/  LDCU.64 UR8, c[0x4][URZ] ;  /* 0x01000000ff0877ac */ /* 0x000e220008000a00 */
[----:B------:R-:W-:Y:S02]  /*01e0*/  IMAD.MOV.U32 R11, RZ, RZ, RZ ;  /* 0x000000ffff0b7224 */ /* 0x000fe400078e00ff */
[----:B------:R-:W-:Y:S01]  /*01f0*/  IMAD.MOV.U32 R8, RZ, RZ, RZ ;  /* 0x000000ffff087224 */ /* 0x000fe200078e00ff */
[----:B------:R-:W-:Y:S01]  /*0200*/  LOP3.LUT R3, R3, 0x80000000, RZ, 0xfc, !PT ;  /* 0x8000000003037812 */ /* 0x000fe200078efcff */
[----:B------:R-:W-:Y:S01]  /*0210*/  UMOV UR5, URZ ;  /* 0x000000ff00057c82 */ /* 0x000fe20008000000 */
[----:B------:R-:W-:-:S05]  /*0220*/  UMOV UR4, URZ ;  /* 0x000000ff00047c82 */ /* 0x000fca0008000000 */
.L_x_2:
[----:B0-----:R-:W-:Y:S01]  /*0230*/  IMAD.U32 R6, RZ, RZ, UR8 ;  /* 0x00000008ff067e24 */ /* 0x001fe2000f8e00ff */
[----:B------:R-:W-:-:S05]  /*0240*/  MOV R7, UR9 ;  /* 0x0000000900077c02 */ /* 0x000fca0008000f00 */
[----:B------:R-:W2:Y:S01]  /*0250*/  LDG.E.CONSTANT R4, desc[UR6][R6.64] ;  /* 0x0000000606047981 */ /* 0x000ea2000c1e9900 */
[----:B------:R-:W-:Y:S01]  /*0260*/  UIADD3 UR4, UPT, UPT, UR4, 0x1, URZ ;  /* 0x0000000104047890 */ /* 0x000fe2000fffe0ff */
[C---:B------:R-:W-:Y:S01]  /*0270*/  ISETP.EQ.AND P0, PT, R8.reuse, RZ, PT ;  /* 0x000000ff0800720c */ /* 0x040fe20003f02270 */
[----:B------:R-:W-:Y:S01]  /*0280*/  UIADD3 UR8, UP1, UPT, UR8, 0x4, URZ ;  /* 0x0000000408087890 */ /* 0x000fe2000ff3e0ff */
[C---:B------:R-:W-:Y:S01]  /*0290*/  ISETP.EQ.AND P1, PT, R8.reuse, 0x4, PT ;  /* 0x000000040800780c */ /* 0x040fe20003f22270 */
[----:B------:R-:W-:Y:S01]  /*02a0*/  UISETP.NE.AND UP0, UPT, UR4, 0x6, UPT ;  /* 0x000000060400788c */ /* 0x000fe2000bf05270 */
[C---:B------:R-:W-:Y:S01]  /*02b0*/  ISETP.EQ.AND P2, PT, R8.reuse, 0x8, PT ;  /* 0x000000080800780c */ /* 0x040fe20003f42270 */
[----:B------:R-:W-:Y:S01]  /*02c0*/  UIADD3.X UR9, UPT, UPT, URZ, UR9, URZ, UP1, !UPT ;  /* 0x00000009ff097290 */ /* 0x000fe20008ffe4ff */
[C---:B------:R-:W-:Y:S02]  /*02d0*/  ISETP.EQ.AND P3, PT, R8.reuse, 0xc, PT ;  /* 0x0000000c0800780c */ /* 0x040fe40003f62270 */
[----:B------:R-:W-:-:S02]  /*02e0*/  ISETP.EQ.AND P4, PT, R8, 0x10, PT ;  /* 0x000000100800780c */ /* 0x000fc40003f82270 */
[C---:B------:R-:W-:Y:S01]  /*02f0*/  ISETP.EQ.AND P5, PT, R8.reuse, 0x14, PT ;  /* 0x000000140800780c */ /* 0x040fe20003fa2270 */
[----:B------:R-:W-:Y:S02]  /*0300*/  VIADD R8, R8, 0x4 ;  /* 0x0000000408087836 */ /* 0x000fe40000000000 */
[----:B--2---:R-:W-:-:S03]  /*0310*/  IMAD.WIDE.U32 R4, R4, R3, RZ ;  /* 0x0000000304047225 */ /* 0x004fc600078e00ff */
[----:B------:R-:W-:-:S04]  /*0320*/  IADD3 R4, P6, PT, R4, R11, RZ ;  /* 0x0000000b04047210 */ /* 0x000fc80007fde0ff */
[----:B------:R-:W-:Y:S01]  /*0330*/  IADD3.X R11, PT, PT, R5, UR5, RZ, P6, !PT ;  /* 0x00000005050b7c10 */ /* 0x000fe2000b7fe4ff */
[--C-:B------:R-:W-:Y:S01]  /*0340*/  @P0 IMAD.MOV.U32 R9, RZ, RZ, R4.reuse ;  /* 0x000000ffff090224 */ /* 0x100fe200078e0004 */
[----:B------:R-:W-:Y:S01]  /*0350*/  @P4 MOV R14, R4 ;  /* 0x00000004000e4202 */ /* 0x000fe20000000f00 */
[--C-:B------:R-:W-:Y:S02]  /*0360*/  @P1 IMAD.MOV.U32 R10, RZ, RZ, R4.reuse ;  /* 0x000000ffff0a1224 */ /* 0x100fe400078e0004 */
[--C-:B------:R-:W-:Y:S02]  /*0370*/  @P2 IMAD.MOV.U32 R12, RZ, RZ, R4.reuse ;  /* 0x000000ffff0c2224 */ /* 0x100fe400078e0004 */
[--C-:B------:R-:W-:Y:S02]  /*0380*/  @P3 IMAD.MOV.U32 R13, RZ, RZ, R4.reuse ;  /* 0x000000ffff0d3224 */ /* 0x100fe400078e0004 */
[----:B------:R-:W-:Y:S01]  /*0390*/  @P5 IMAD.MOV.U32 R15, RZ, RZ, R4 ;  /* 0x000000ffff0f5224 */ /* 0x000fe200078e0004 */
[----:B------:R-:W-:Y:S06]  /*03a0*/  BRA.U UP0, `(.L_x_2) ;  /* 0xfffffffd00a07547 */ /* 0x000fec000b83ffff */
[----:B------:R-:W-:Y:S01]  /*03b0*/  SHF.R.U32.HI R3, RZ, 0x17, R0 ;  /* 0x00000017ff037819 */ /* 0x000fe20000011600 */
[----:B------:R-:W-:Y:S03]  /*03c0*/  BSSY.RECONVERGENT B1, `(.L_x_3) ;  /* 0x0000029000017945 */ /* 0x000fe60003800200 */
[C---:B------:R-:W-:Y:S02]  /*03d0*/  LOP3.LUT R4, R3.reuse, 0xe0, RZ, 0xc0, !PT ;  /* 0x000000e003047812 */ /* 0x040fe400078ec0ff */
[----:B------:R-:W-:-:S03]  /*03e0*/  LOP3.LUT P6, RZ, R3, 0x1f, RZ, 0xc0, !PT ;  /* 0x0000001f03ff7812 */ /* 0x000fc600078cc0ff */
[----:B------:R-:W-:-:S05]  /*03f0*/  VIADD R4, R4, 0xffffff80 ;  /* 0xffffff8004047836 */ /* 0x000fca0000000000 */
[----:B------:R-:W-:-:S05]  /*0400*/  SHF.R.U32.HI R4, RZ, 0x5, R4 ;  /* 0x00000005ff047819 */ /* 0x000fca0000011604 */
[----:B------:R-:W-:-:S05]  /*0410*/  IMAD.U32 R6, R4, -0x4, RZ ;  /* 0xfffffffc04067824 */ /* 0x000fca00078e00ff */
[C---:B------:R-:W-:Y:S02]  /*0420*/  ISETP.EQ.AND P3, PT, R6.reuse, -0x18, PT ;  /* 0xffffffe80600780c */ /* 0x040fe40003f62270 */
[C---:B------:R-:W-:Y:S02]  /*0430*/  ISETP.EQ.AND P4, PT, R6.reuse, -0x14, PT ;  /* 0xffffffec0600780c */ /* 0x040fe40003f82270 */
[C---:B------:R-:W-:Y:S02]  /*0440*/  ISETP.EQ.AND P2, PT, R6.reuse, -0x10, PT ;  /* 0xfffffff00600780c */ /* 0x040fe40003f42270 */
[C---:B------:R-:W-:Y:S02]  /*0450*/  ISETP.EQ.AND P1, PT, R6.reuse, -0xc, PT ;  /* 0xfffffff40600780c */ /* 0x040fe40003f22270 */
[C---:B------:R-:W-:Y:S02]  /*0460*/  ISETP.EQ.AND P0, PT, R6.reuse, -0x8, PT ;  /* 0xfffffff80600780c */ /* 0x040fe40003f02270 */
[----:B------:R-:W-:-:S03]  /*0470*/  ISETP.EQ.AND P5, PT, R6, RZ, PT ;  /* 0x000000ff0600720c */ /* 0x000fc60003fa2270 */
[----:B------:R-:W-:Y:S02]  /*0480*/  @P3 MOV R4, R9 ;  /* 0x0000000900043202 */ /* 0x000fe40000000f00 */
[C---:B------:R-:W-:Y:S01]  /*0490*/  ISETP.EQ.AND P3, PT, R6.reuse, -0x4, PT ;  /* 0xfffffffc0600780c */ /* 0x040fe20003f62270 */
[----:B------:R-:W-:Y:S02]  /*04a0*/  @P4 IMAD.MOV.U32 R5, RZ, RZ, R9 ;  /* 0x000000ffff054224 */ /* 0x000fe400078e0009 */
[----:B------:R-:W-:Y:S01]  /*04b0*/  @P4 IMAD.MOV.U32 R4, RZ, RZ, R10 ;  /* 0x000000ffff044224 */ /* 0x000fe200078e000a */
[----:B------:R-:W-:Y:S01]  /*04c0*/  ISETP.EQ.AND P4, PT, R6, 0x4, PT ;  /* 0x000000040600780c */ /* 0x000fe20003f82270 */
[----:B------:R-:W-:Y:S02]  /*04d0*/  @P2 IMAD.MOV.U32 R4, RZ, RZ, R12 ;  /* 0x000000ffff042224 */ /* 0x000fe400078e000c */
[----:B------:R-:W-:Y:S02]  /*04e0*/  @P1 IMAD.MOV.U32 R4, RZ, RZ, R13 ;  /* 0x000000ffff041224 */ /* 0x000fe400078e000d */
[----:B------:R-:W-:-:S02]  /*04f0*/  @P0 IMAD.MOV.U32 R4, RZ, RZ, R14 ;  /* 0x000000ffff040224 */ /* 0x000fc400078e000e */
[----:B------:R-:W-:Y:S01]  /*0500*/  @P2 IMAD.MOV.U32 R5, RZ, RZ, R10 ;  /* 0x000000ffff052224 */ /* 0x000fe200078e000a */
[----:B------:R-:W-:Y:S01]  /*0510*/  @P1 MOV R5, R12 ;  /* 0x0000000c00051202 */ /* 0x000fe20000000f00 */
[----:B------:R-:W-:Y:S01]  /*0520*/  @P0 IMAD.MOV.U32 R5, RZ, RZ, R13 ;  /* 0x000000ffff050224 */ /* 0x000fe200078e000d */
[----:B------:R-:W-:Y:S01]  /*0530*/  @P3 MOV R4, R15 ;  /* 0x0000000f00043202 */ /* 0x000fe20000000f00 */
[----:B------:R-:W-:Y:S02]  /*0540*/  @P5 IMAD.MOV.U32 R4, RZ, RZ, R11 ;  /* 0x000000ffff045224 */ /* 0x000fe400078e000b */
[----:B------:R-:W-:Y:S02]  /*0550*/  @P3 IMAD.MOV.U32 R5, RZ, RZ, R14 ;  /* 0x000000ffff053224 */ /* 0x000fe400078e000e */
[----:B------:R-:W-:Y:S02]  /*0560*/  @P5 IMAD.MOV.U32 R5, RZ, RZ, R15 ;  /* 0x000000ffff055224 */ /* 0x000fe400078e000f */
[----:B------:R-:W-:-:S02]  /*0570*/  @P4 IMAD.MOV.U32 R5, RZ, RZ, R11 ;  /* 0x000000ffff054224 */ /* 0x000fc400078e000b */
[----:B------:R-:W-:Y:S01]  /*0580*/  IMAD.MOV.U32 R8, RZ, RZ, R4 ;  /* 0x000000ffff087224 */ /* 0x000fe200078e0004 */
[----:B------:R-:W-:Y:S06]  /*0590*/  @!P6 BRA `(.L_x_4) ;  /* 0x00000000002ce947 */ /* 0x000fec0003800000 */
[----:B------:R-:W-:Y:S01]  /*05a0*/  @P2 MOV R4, R9 ;  /* 0x0000000900042202 */ /* 0x000fe20000000f00 */
[----:B------:R-:W-:Y:S01]  /*05b0*/  @P1 IMAD.MOV.U32 R4, RZ, RZ, R10 ;  /* 0x000000ffff041224 */ /* 0x000fe200078e000a */
[----:B------:R-:W-:Y:S01]  /*05c0*/  LOP3.LUT R3, R3, 0x1f, RZ, 0xc0, !PT ;  /* 0x0000001f03037812 */ /* 0x000fe200078ec0ff */
[----:B------:R-:W-:Y:S01]  /*05d0*/  @P0 IMAD.MOV.U32 R4, RZ, RZ, R12 ;  /* 0x000000ffff040224 */ /* 0x000fe200078e000c */
[----:B------:R-:W-:Y:S01]  /*05e0*/  ISETP.EQ.AND P0, PT, R6, 0x8, PT ;  /* 0x000000080600780c */ /* 0x000fe20003f02270 */
[----:B------:R-:W-:Y:S01]  /*05f0*/  @P3 IMAD.MOV.U32 R4, RZ, RZ, R13 ;  /* 0x000000ffff043224 */ /* 0x000fe200078e000d */
[----:B------:R-:W-:Y:S01]  /*0600*/  SHF.L.W.U32.HI R8, R5, R3, R8 ;  /* 0x0000000305087219 */ /* 0x000fe20000010e08 */
[----:B------:R-:W-:Y:S01]  /*0610*/  @P5 IMAD.MOV.U32 R4, RZ, RZ, R14 ;  /* 0x000000ffff045224 */ /* 0x000fe200078e000e */
[----:B------:R-:W-:-:S09]  /*0620*/  @P4 MOV R4, R15 ;  /* 0x0000000f00044202 */ /* 0x000fd20000000f00 */
[----:B------:R-:W-:-:S05]  /*0630*/  @P0 IMAD.MOV.U32 R4, RZ, RZ, R11 ;  /* 0x000000ffff040224 */ /* 0x000fca00078e000b */
[----:B------:R-:W-:-:S07]  /*0640*/  SHF.L.W.U32.HI R5, R4, R3, R5 ;  /* 0x0000000304057219 */ /* 0x000fce0000010e05 */
.L_x_4:
[----:B------:R-:W-:Y:S05]  /*0650*/  BSYNC.RECONVERGENT B1 ;  /* 0x0000000000017941 */ /* 0x000fea0003800200 */
.L_x_3:
[C---:B------:R-:W-:Y:S01]  /*0660*/  SHF.L.W.U32.HI R9, R5.reuse, 0x2, R8 ;  /* 0x0000000205097819 */ /* 0x040fe20000010e08 */
[----:B------:R-:W-:Y:S01]  /*0670*/  IMAD.SHL.U32 R5, R5, 0x4, RZ ;  /* 0x0000000405057824 */ /* 0x000fe200078e00ff */
[----:B------:R-:W-:Y:S01]  /*0680*/  UMOV UR4, 0x54442d19 ;  /* 0x54442d1900047882 */ /* 0x000fe20000000000 */
[----:B------:R-:W-:Y:S01]  /*0690*/  UMOV UR5, 0x3bf921fb ;  /* 0x3bf921fb00057882 */ /* 0x000fe20000000000 */
[----:B------:R-:W-:Y:S02]  /*06a0*/  SHF.R.S32.HI R4, RZ, 0x1f, R9 ;  /* 0x0000001fff047819 */ /* 0x000fe40000011409 */
[----:B------:R-:W-:Y:S02]  /*06b0*/  ISETP.GE.AND P0, PT, R0, RZ, PT ;  /* 0x000000ff0000720c */ /* 0x000fe40003f06270 */
[C---:B------:R-:W-:Y:S02]  /*06c0*/  LOP3.LUT R6, R4.reuse, R5, RZ, 0x3c, !PT ;  /* 0x0000000504067212 */ /* 0x040fe400078e3cff */
[----:B------:R-:W-:-:S02]  /*06d0*/  LOP3.LUT R7, R4, R9, RZ, 0x3c, !PT ;  /* 0x0000000904077212 */ /* 0x000fc400078e3cff */
[----:B------:R-:W-:Y:S02]  /*06e0*/  SHF.R.U32.HI R3, RZ, 0x1e, R8 ;  /* 0x0000001eff037819 */ /* 0x000fe40000011608 */
[----:B------:R-:W0:Y:S01]  /*06f0*/  I2F.F64.S64 R4, R6 ;  /* 0x0000000600047312 */ /* 0x000e220000301c00 */
[C---:B------:R-:W-:Y:S02]  /*0700*/  LOP3.LUT R0, R9.reuse, R0, RZ, 0x3c, !PT ;  /* 0x0000000009007212 */ /* 0x040fe400078e3cff */
[----:B------:R-:W-:Y:S02]  /*0710*/  LEA.HI R3, R9, R3, RZ, 0x1 ;  /* 0x0000000309037211 */ /* 0x000fe400078f08ff */
[----:B------:R-:W-:-:S03]  /*0720*/  ISETP.GE.AND P1, PT, R0, RZ, PT ;  /* 0x000000ff0000720c */ /* 0x000fc60003f26270 */
[----:B------:R-:W-:-:S04]  /*0730*/  IMAD.MOV R0, RZ, RZ, -R3 ;  /* 0x000000ffff007224 */ /* 0x000fc800078e0a03 */
[----:B------:R-:W-:Y:S01]  /*0740*/  @!P0 IMAD.MOV.U32 R3, RZ, RZ, R0 ;  /* 0x000000ffff038224 */ /* 0x000fe200078e0000 */
[----:B0-----:R-:W-:-:S10]  /*0750*/  DMUL R4, R4, UR4 ;  /* 0x0000000404047c28 */ /* 0x001fd40008000000 */
[----:B------:R-:W0:Y:S02]  /*0760*/  F2F.F32.F64 R4, R4 ;  /* 0x0000000400047310 */ /* 0x000e240000301000 */
[----:B0-----:R-:W-:-:S07]  /*0770*/  FSEL R6, -R4, R4, !P1 ;  /* 0x0000000404067208 */ /* 0x001fce0004800100 */
.L_x_1:
[----:B------:R-:W-:Y:S05]  /*0780*/  BSYNC.RECONVERGENT B0 ;  /* 0x0000000000007941 */ /* 0x000fea0003800200 */
.L_x_0:
[----:B------:R-:W-:Y:S01]  /*0790*/  MOV R0, 0x37cbac00 ;  /* 0x37cbac0000007802 */ /* 0x000fe20000000f00 */
[----:B------:R-:W-:Y:S01]  /*07a0*/  FMUL R7, R6, R6 ;  /* 0x0000000606077220 */ /* 0x000fe20000400000 */
[C---:B------:R-:W-:Y:S01]  /*07b0*/  LOP3.LUT R8, R3.reuse, 0x1, RZ, 0xc0, !PT ;  /* 0x0000000103087812 */ /* 0x040fe200078ec0ff */
[----:B------:R-:W0:Y:S01]  /*07c0*/  LDC.64 R4, c[0x0][0x390] ;  /* 0x0000e400ff047b82 */ /* 0x000e220000000a00 */
[----:B------:R-:W-:Y:S02]  /*07d0*/  VIADD R3, R3, 0x1 ;  /* 0x0000000103037836 */ /* 0x000fe40000000000 */
[----:B------:R-:W-:Y:S01]  /*07e0*/  FFMA R0, R7, R0, -0.0013887860113754868507 ;  /* 0xbab607ed07007423 */ /* 0x000fe20000000000 */
[----:B------:R-:W-:Y:S01]  /*07f0*/  ISETP.NE.U32.AND P0, PT, R8, 0x1, PT ;  /* 0x000000010800780c */ /* 0x000fe20003f05070 */
[----:B------:R-:W-:Y:S02]  /*0800*/  IMAD.MOV.U32 R8, RZ, RZ, 0x3c0885e4 ;  /* 0x3c0885e4ff087424 */ /* 0x000fe400078e00ff */
[----:B------:R-:W-:Y:S01]  /*0810*/  IMAD.MOV.U32 R9, RZ, RZ, 0x3e2aaaa8 ;  /* 0x3e2aaaa8ff097424 */ /* 0x000fe200078e00ff */
[----:B------:R-:W-:-:S02]  /*0820*/  FSEL R0, R0, -0.00019574658654164522886, P0 ;  /* 0xb94d415300007808 */ /* 0x000fc40000000000 */
[----:B------:R-:W-:Y:S02]  /*0830*/  FSEL R8, R8, 0.041666727513074874878, !P0 ;  /* 0x3d2aaabb08087808 */ /* 0x000fe40004000000 */
[----:B------:R-:W-:Y:S02]  /*0840*/  LOP3.LUT P1, RZ, R3, 0x2, RZ, 0xc0, !PT ;  /* 0x0000000203ff7812 */ /* 0x000fe4000782c0ff */
[----:B------:R-:W-:Y:S01]  /*0850*/  FSEL R3, -R9, -0.4999999701976776123, !P0 ;  /* 0xbeffffff09037808 */ /* 0x000fe20004000100 */
[----:B------:R-:W-:Y:S01]  /*0860*/  FFMA R8, R7, R0, R8 ;  /* 0x0000000007087223 */ /* 0x000fe20000000008 */
[----:B------:R-:W-:-:S03]  /*0870*/  FSEL R0, R6, 1, !P0 ;  /* 0x3f80000006007808 */ /* 0x000fc60004000000 */
[C---:B------:R-:W-:Y:S02]  /*0880*/  FFMA R3, R7.reuse, R8, R3 ;  /* 0x0000000807037223 */ /* 0x040fe40000000003 */
[----:B------:R-:W-:-:S04]  /*0890*/  FFMA R7, R7, R0, RZ ;  /* 0x0000000007077223 */ /* 0x000fc800000000ff */
[----:B------:R-:W-:Y:S01]  /*08a0*/  FFMA R3, R7, R3, R0 ;  /* 0x0000000307037223 */ /* 0x000fe20000000000 */
[----:B0-----:R-:W-:-:S04]  /*08b0*/  IMAD.WIDE R4, R2, 0x4, R4 ;  /* 0x0000000402047825 */ /* 0x001fc800078e0204 */
[----:B------:R-:W-:-:S05]  /*08c0*/  @P1 FADD R3, RZ, -R3 ;  /* 0x80000003ff031221 */ /* 0x000fca0000000000 */
[----:B------:R-:W-:Y:S01]  /*08d0*/  STG.E desc[UR6][R4.64], R3 ;  /* 0x0000000304007986 */ /* 0x000fe2000c101906 */
[----:B------:R-:W-:Y:S05]  /*08e0*/  EXIT ;  /* 0x000000000000794d */ /* 0x000fea0003800000 */
.L_x_5:
[----:B------:R-:W-:-:S00]  /*08f0*/  BRA `(.L_x_5) ;  /* 0xfffffffc00fc7947 */ /* 0x000fc0000383ffff */
[----:B------:R-:W-:-:S00]  /*0900*/  NOP ;  /* 0x0000000000007918 */ /* 0x000fc00000000000 */
[----:B------:R-:W-:-:S00]  /*0910*/  NOP ;  /* 0x0000000000007918 */ /* 0x000fc00000000000 */
[----:B------:R-:W-:-:S00]  /*0920*/  NOP ;  /* 0x0000000000007918 */ /* 0x000fc00000000000 */
[----:B------:R-:W-:-:S00]  /*0930*/  NOP ;  /* 0x0000000000007918 */ /* 0x000fc00000000000 */
[----:B------:R-:W-:-:S00]  /*0940*/  NOP ;  /* 0x0000000000007918 */ /* 0x000fc00000000000 */
[----:B------:R-:W-:-:S00]  /*0950*/  NOP ;  /* 0x0000000000007918 */ /* 0x000fc00000000000 */
[----:B------:R-:W-:-:S00]  /*0960*/  NOP ;  /* 0x0000000000007918 */ /* 0x000fc00000000000 */
[----:B------:R-:W-:-:S00]  /*0970*/  NOP ;  /* 0x0000000000007918 */ /* 0x000fc00000000000 */
.L_x_154:


//--------------------- .text.sin_kernel          --------------------------
	.section	.text.sin_kernel,"ax",@progbits
	.align	128
        .global         sin_kernel
        .type           sin_kernel,@function
        .size           sin_kernel,(.L_x_155 - sin_kernel)
        .other          sin_kernel,@"STO_CUDA_ENTRY STV_DEFAULT"
sin_kernel:
.text.sin_kernel:
        /* <DEDUP_REMOVED lines=35> */
.L_x_8:
        /* <DEDUP_REMOVED lines=66> */
.L_x_10:
[----:B------:R-:W-:Y:S05]  /*0650*/  BSYNC.RECONVERGENT B1 ;  /* 0x0000000000017941 */ /* 0x000fea0003800200 */
.L_x_9:
        /* <DEDUP_REMOVED lines=18> */
.L_x_7:
[----:B------:R-:W-:Y:S05]  /*0780*/  BSYNC.RECONVERGENT B0 ;  /* 0x0000000000007941 */ /* 0x000fea0003800200 */
.L_x_6:
[----:B------:R-:W-:Y:S01]  /*0790*/  MOV R0, 0x37cbac00 ;  /* 0x37cbac0000007802 */ /* 0x000fe20000000f00 */
[----:B------:R-:W-:Y:S01]  /*07a0*/  FMUL R7, R6, R6 ;  /* 0x0000000606077220 */ /* 0x000fe20000400000 */
[----:B------:R-:W-:Y:S01]  /*07b0*/  LOP3.LUT R8, R3, 0x1, RZ, 0xc0, !PT ;  /* 0x0000000103087812 */ /* 0x000fe200078ec0ff */
[----:B------:R-:W0:Y:S01]  /*07c0*/  LDC.64 R4, c[0x0][0x390] ;  /* 0x0000e400ff047b82 */ /* 0x000e220000000a00 */
[----:B------:R-:W-:Y:S02]  /*07d0*/  IMAD.MOV.U32 R9, RZ, RZ, 0x3effffff ;  /* 0x3effffffff097424 */ /* 0x000fe400078e00ff */
[----:B------:R-:W-:Y:S01]  /*07e0*/  FFMA R0, R7, R0, -0.0013887860113754868507 ;  /* 0xbab607ed07007423 */ /* 0x000fe20000000000 */
[----:B------:R-:W-:Y:S01]  /*07f0*/  ISETP.NE.U32.AND P0, PT, R8, 0x1, PT ;  /* 0x000000010800780c */ /* 0x000fe20003f05070 */
[----:B------:R-:W-:Y:S01]  /*0800*/  IMAD.MOV.U32 R8, RZ, RZ, 0x3d2aaabb ;  /* 0x3d2aaabbff087424 */ /* 0x000fe200078e00ff */
[----:B------:R-:W-:Y:S02]  /*0810*/  LOP3.LUT P1, RZ, R3, 0x2, RZ, 0xc0, !PT ;  /* 0x0000000203ff7812 */ /* 0x000fe4000782c0ff */
[----:B------:R-:W-:-:S02]  /*0820*/  FSEL R0, R0, -0.00019574658654164522886, !P0 ;  /* 0xb94d415300007808 */ /* 0x000fc40004000000 */
[----:B------:R-:W-:Y:S02]  /*0830*/  FSEL R8, R8, 0.0083327032625675201416, !P0 ;  /* 0x3c0885e408087808 */ /* 0x000fe40004000000 */
[----:B------:R-:W-:-:S03]  /*0840*/  FSEL R3, -R9, -0.16666662693023681641, !P0 ;  /* 0xbe2aaaa809037808 */ /* 0x000fc60004000100 */
[----:B------:R-:W-:Y:S01]  /*0850*/  FFMA R8, R7, R0, R8 ;  /* 0x0000000007087223 */ /* 0x000fe20000000008 */
[----:B------:R-:W-:-:S03]  /*0860*/  FSEL R0, R6, 1, P0 ;  /* 0x3f80000006007808 */ /* 0x000fc60000000000 */
[C---:B------:R-:W-:Y:S02]  /*0870*/  FFMA R3, R7.reuse, R8, R3 ;  /* 0x0000000807037223 */ /* 0x040fe40000000003 */
[----:B------:R-:W-:-:S04]  /*0880*/  FFMA R7, R7, R0, RZ ;  /* 0x0000000007077223 */ /* 0x000fc800000000ff */
[----:B------:R-:W-:Y:S01]  /*0890*/  FFMA R3, R7, R3, R0 ;  /* 0x0000000307037223 */ /* 0x000fe20000000000 */
[----:B0-----:R-:W-:-:S04]  /*08a0*/  IMAD.WIDE R4, R2, 0x4, R4 ;  /* 0x0000000402047825 */ /* 0x001fc800078e0204 */
[----:B------:R-:W-:-:S05]  /*08b0*/  @P1 FADD R3, RZ, -R3 ;  /* 0x80000003ff031221 */ /* 0x000fca0000000000 */
[----:B------:R-:W-:Y:S01]  /*08c0*/  STG.E desc[UR6][R4.64], R3 ;  /* 0x0000000304007986 */ /* 0x000fe2000c101906 */
[----:B------:R-:W-:Y:S05]  /*08d0*/  EXIT ;  /* 0x000000000000794d */ /* 0x000fea0003800000 */
.L_x_11:
        /* <DEDUP_REMOVED lines=10> */
.L_x_155:


//--------------------- .text.exp_kernel          --------------------------
	.section	.text.exp_kernel,"ax",@progbits
	.align	128
        .global         exp_kernel
        .type           exp_kernel,@function
        .size           exp_kernel,(.L_x_156 - exp_kernel)
        .other          exp_kernel,@"STO_CUDA_ENTRY STV_DEFAULT"
exp_kernel:
.text.exp_kernel:
        /* <DEDUP_REMOVED lines=13> */
[----:B0-----:R-:W-:-:S06]  /*00d0*/  IMAD.WIDE R2, R7, 0x4, R2 ;  /* 0x0000000407027825 */ /* 0x001fcc00078e0202 */
[----:B-1----:R-:W2:Y:S01]  /*00e0*/  LDG.E R2, desc[UR4][R2.64] ;  /* 0x0000000402027981 */ /* 0x002ea2000c1e1900 */
[----:B------:R-:W-:Y:S01]  /*00f0*/  HFMA2 R5, -RZ, RZ, 0.96630859375, -0.0022525787353515625 ;  /* 0x3bbb989dff057431 */ /* 0x000fe200000001ff */
[----:B------:R-:W-:-:S04]  /*0100*/  MOV R9, 0x437c0000 ;  /* 0x437c000000097802 */ /* 0x000fc80000000f00 */
[----:B--2---:R-:W-:Y:S02]  /*0110*/  FFMA.SAT R0, R2, R5, 0.5 ;  /* 0x3f00000002007423 */ /* 0x004fe40000002005 */
[----:B------:R-:W0:Y:S02]  /*0120*/  LDC.64 R4, c[0x0][0x390] ;  /* 0x0000e400ff047b82 */ /* 0x000e240000000a00 */
[----:B------:R-:W-:-:S04]  /*0130*/  FFMA.RM R0, R0, R9, 12582913 ;  /* 0x4b40000100007423 */ /* 0x000fc80000004009 */
[C---:B------:R-:W-:Y:S01]  /*0140*/  FADD R9, R0.reuse, -12583039 ;  /* 0xcb40007f00097421 */ /* 0x040fe20000000000 */
[----:B------:R-:W-:-:S03]  /*0150*/  SHF.L.U32 R0, R0, 0x17, RZ ;  /* 0x0000001700007819 */ /* 0x000fc600000006ff */
[----:B------:R-:W-:-:S04]  /*0160*/  FFMA R9, R2, 1.4426950216293334961, -R9 ;  /* 0x3fb8aa3b02097823 */ /* 0x000fc80000000809 */
[----:B------:R-:W-:-:S06]  /*0170*/  FFMA R9, R2, 1.925963033500011079e-08, R9 ;  /* 0x32a5706002097823 */ /* 0x000fcc0000000009 */
[----:B------:R-:W1:Y:S01]  /*0180*/  MUFU.EX2 R9, R9 ;  /* 0x0000000900097308 */ /* 0x000e620000000800 */
[----:B0-----:R-:W-:-:S04]  /*0190*/  IMAD.WIDE R2, R7, 0x4, R4 ;  /* 0x0000000407027825 */ /* 0x001fc800078e0204 */
[----:B-1----:R-:W-:-:S05]  /*01a0*/  FMUL R5, R0, R9 ;  /* 0x0000000900057220 */ /* 0x002fca0000400000 */
[----:B------:R-:W-:Y:S01]  /*01b0*/  STG.E desc[UR4][R2.64], R5 ;  /* 0x0000000502007986 */ /* 0x000fe2000c101904 */
[----:B------:R-:W-:Y:S05]  /*01c0*/  EXIT ;  /* 0x000000000000794d */ /* 0x000fea0003800000 */
.L_x_12:
        /* <DEDUP_REMOVED lines=11> */
.L_x_156:


//--------------------- .text.log_kernel          --------------------------
	.section	.text.log_kernel,"ax",@progbits
	.align	128
        .global         log_kernel
        .type           log_kernel,@function
        .size           log_kernel,(.L_x_157 - log_kernel)
        .other          log_kernel,@"STO_CUDA_ENTRY STV_DEFAULT"
log_kernel:
.text.log_kernel:
        /* <DEDUP_REMOVED lines=14> */
[----:B-1----:R0:W2:Y:S01]  /*00e0*/  LDG.E R0, desc[UR4][R2.64] ;  /* 0x0000000402007981 */ /* 0x0020a2000c1e1900 */
[----:B------:R-:W-:Y:S01]  /*00f0*/  HFMA2 R9, -RZ, RZ, 1.5048828125, 33.21875 ;  /* 0x3e055027ff097431 */ /* 0x000fe200000001ff */
[----:B0-----:R-:W0:Y:S02]  /*0100*/  LDC.64 R2, c[0x0][0x390] ;  /* 0x0000e400ff027b82 */ /* 0x001e240000000a00 */
[----:B0-----:R-:W-:Y:S01]  /*0110*/  IMAD.WIDE R2, R5, 0x4, R2 ;  /* 0x0000000405027825 */ /* 0x001fe200078e0202 */
[----:B--2---:R-:W-:-:S13]  /*0120*/  FSETP.GEU.AND P0, PT, R0, 1.175494350822287508e-38, PT ;  /* 0x008000000000780b */ /* 0x004fda0003f0e000 */
[----:B------:R-:W-:-:S05]  /*0130*/  @!P0 FMUL R0, R0, 8388608 ;  /* 0x4b00000000008820 */ /* 0x000fca0000400000 */
[----:B------:R-:W-:-:S04]  /*0140*/  IADD3 R4, PT, PT, R0, -0x3f2aaaab, RZ ;  /* 0xc0d5555500047810 */ /* 0x000fc80007ffe0ff */
[----:B------:R-:W-:-:S04]  /*0150*/  LOP3.LUT R7, R4, 0xff800000, RZ, 0xc0, !PT ;  /* 0xff80000004077812 */ /* 0x000fc800078ec0ff */
[-C--:B------:R-:W-:Y:S02]  /*0160*/  IADD3 R4, PT, PT, R0, -R7.reuse, RZ ;  /* 0x8000000700047210 */ /* 0x080fe40007ffe0ff */
[----:B------:R-:W-:-:S03]  /*0170*/  I2FP.F32.S32 R7, R7 ;  /* 0x0000000700077245 */ /* 0x000fc60000201400 */
[----:B------:R-:W-:Y:S01]  /*0180*/  FADD R6, R4, -1 ;  /* 0xbf80000004067421 */ /* 0x000fe20000000000 */
[----:B------:R-:W-:Y:S02]  /*0190*/  FSEL R4, RZ, -23, P0 ;  /* 0xc1b80000ff047808 */ /* 0x000fe40000000000 */
[----:B------:R-:W-:Y:S01]  /*01a0*/  ISETP.GT.U32.AND P0, PT, R0, 0x7f7fffff, PT ;  /* 0x7f7fffff0000780c */ /* 0x000fe20003f04070 */
[C---:B------:R-:W-:Y:S02]  /*01b0*/  FFMA R9, R6.reuse, -R9, 0.14084610342979431152 ;  /* 0x3e1039f606097423 */ /* 0x040fe40000000809 */
[----:B------:R-:W-:Y:S01]  /*01c0*/  FFMA R4, R7, 1.1920928955078125e-07, R4 ;  /* 0x3400000007047823 */ /* 0x000fe20000000004 */
[----:B------:R-:W-:Y:S01]  /*01d0*/  MOV R7, 0x7f800000 ;  /* 0x7f80000000077802 */ /* 0x000fe20000000f00 */
[----:B------:R-:W-:-:S04]  /*01e0*/  FFMA R9, R6, R9, -0.12148627638816833496 ;  /* 0xbdf8cdcc06097423 */ /* 0x000fc80000000009 */
[----:B------:R-:W-:-:S04]  /*01f0*/  FFMA R9, R6, R9, 0.13980610668659210205 ;  /* 0x3e0f295506097423 */ /* 0x000fc80000000009 */
[----:B------:R-:W-:-:S04]  /*0200*/  FFMA R9, R6, R9, -0.16684235632419586182 ;  /* 0xbe2ad8b906097423 */ /* 0x000fc80000000009 */
[----:B------:R-:W-:-:S04]  /*0210*/  FFMA R9, R6, R9, 0.20012299716472625732 ;  /* 0x3e4ced0b06097423 */ /* 0x000fc80000000009 */
[----:B------:R-:W-:-:S04]  /*0220*/  FFMA R9, R6, R9, -0.24999669194221496582 ;  /* 0xbe7fff2206097423 */ /* 0x000fc80000000009 */
[----:B------:R-:W-:-:S04]  /*0230*/  FFMA R9, R6, R9, 0.33333182334899902344 ;  /* 0x3eaaaa7806097423 */ /* 0x000fc80000000009 */
[----:B------:R-:W-:-:S04]  /*0240*/  FFMA R9, R6, R9, -0.5 ;  /* 0xbf00000006097423 */ /* 0x000fc80000000009 */
[----:B------:R-:W-:-:S04]  /*0250*/  FMUL R9, R6, R9 ;  /* 0x0000000906097220 */ /* 0x000fc80000400000 */
[----:B------:R-:W-:-:S04]  /*0260*/  FFMA R9, R6, R9, R6 ;  /* 0x0000000906097223 */ /* 0x000fc80000000006 */
[----:B------:R-:W-:Y:S01]  /*0270*/  FFMA R4, R4, 0.69314718246459960938, R9 ;  /* 0x3f31721804047823 */ /* 0x000fe20000000009 */
[C---:B------:R-:W-:Y:S01]  /*0280*/  @P0 FFMA R4, R0.reuse, R7, +INF ;  /* 0x7f80000000040423 */ /* 0x040fe20000000007 */
[----:B------:R-:W-:-:S04]  /*0290*/  FSETP.NEU.AND P0, PT, R0, RZ, PT ;  /* 0x000000ff0000720b */ /* 0x000fc80003f0d000 */
[----:B------:R-:W-:-:S05]  /*02a0*/  FSEL R5, R4, -INF , P0 ;  /* 0xff80000004057808 */ /* 0x000fca0000000000 */
[----:B------:R-:W-:Y:S01]  /*02b0*/  STG.E desc[UR4][R2.64], R5 ;  /* 0x0000000502007986 */ /* 0x000fe2000c101904 */
[----:B------:R-:W-:Y:S05]  /*02c0*/  EXIT ;  /* 0x000000000000794d */ /* 0x000fea0003800000 */
.L_x_13:
        /* <DEDUP_REMOVED lines=11> */
.L_x_157:


//--------------------- .text.pow_kernel          --------------------------
	.section	.text.pow_kernel,"ax",@progbits
	.align	128
        .global         pow_kernel
        .type           pow_kernel,@function
        .size           pow_kernel,(.L_x_158 - pow_kernel)
        .other          pow_kernel,@"STO_CUDA_ENTRY STV_DEFAULT"
pow_kernel:
.text.pow_kernel:
        /* <DEDUP_REMOVED lines=15> */
[----:B------:R-:W-:Y:S01]  /*00f0*/  HFMA2 R9, -RZ, RZ, 0.771484375, 0.21533203125 ;  /* 0x3a2c32e4ff097431 */ /* 0x000fe200000001ff */
[----:B------:R-:W-:Y:S01]  /*0100*/  BSSY.RECONVERGENT B0, `(.L_x_14) ;  /* 0x000005a000007945 */ /* 0x000fe20003800200 */
[C---:B--2---:R-:W-:Y:S01]  /*0110*/  FMUL R5, |R2|.reuse, 16777216 ;  /* 0x4b80000002057820 */ /* 0x044fe20000400200 */
[----:B------:R-:W-:-:S04]  /*0120*/  FSETP.GEU.AND P0, PT, |R2|, 1.175494350822287508e-38, PT ;  /* 0x008000000200780b */ /* 0x000fc80003f0e200 */
[----:B------:R-:W-:Y:S02]  /*0130*/  FSEL R5, R5, |R2|, !P0 ;  /* 0x4000000205057208 */ /* 0x000fe40004000000 */
[----:B------:R-:W-:Y:S02]  /*0140*/  FSEL R3, RZ, -24, P0 ;  /* 0xc1c00000ff037808 */ /* 0x000fe40000000000 */
[----:B------:R-:W-:-:S04]  /*0150*/  IADD3 R4, PT, PT, R5, -0x3f3504f3, RZ ;  /* 0xc0cafb0d05047810 */ /* 0x000fc80007ffe0ff */
[----:B------:R-:W-:-:S04]  /*0160*/  LOP3.LUT R4, R4, 0xff800000, RZ, 0xc0, !PT ;  /* 0xff80000004047812 */ /* 0x000fc800078ec0ff */
[-C--:B------:R-:W-:Y:S02]  /*0170*/  IADD3 R5, PT, PT, R5, -R4.reuse, RZ ;  /* 0x8000000405057210 */ /* 0x080fe40007ffe0ff */
[----:B------:R-:W-:-:S03]  /*0180*/  I2FP.F32.S32 R4, R4 ;  /* 0x0000000400047245 */ /* 0x000fc60000201400 */
[C---:B------:R-:W-:Y:S01]  /*0190*/  FADD R6, R5.reuse, 1 ;  /* 0x3f80000005067421 */ /* 0x040fe20000000000 */
[----:B------:R-:W-:Y:S01]  /*01a0*/  FADD R5, R5, -1 ;  /* 0xbf80000005057421 */ /* 0x000fe20000000000 */
[----:B------:R-:W-:-:S03]  /*01b0*/  FFMA R3, R4, 1.1920928955078125e-07, R3 ;  /* 0x3400000004037823 */ /* 0x000fc60000000003 */
[----:B------:R-:W-:Y:S01]  /*01c0*/  FADD R7, R5, R5 ;  /* 0x0000000505077221 */ /* 0x000fe20000000000 */
[----:B------:R-:W0:Y:S03]  /*01d0*/  MUFU.RCP R6, R6 ;  /* 0x0000000600067308 */ /* 0x000e260000001000 */
[----:B0-----:R-:W-:-:S04]  /*01e0*/  FMUL R8, R6, R7 ;  /* 0x0000000706087220 */ /* 0x001fc80000400000 */
[----:B------:R-:W-:Y:S01]  /*01f0*/  FADD R7, R5, -R8 ;  /* 0x8000000805077221 */ /* 0x000fe20000000000 */
[CC--:B------:R-:W-:Y:S01]  /*0200*/  FMUL R4, R8.reuse, R8.reuse ;  /* 0x0000000808047220 */ /* 0x0c0fe20000400000 */
[----:B------:R-:W-:Y:S02]  /*0210*/  FFMA R12, R8, 1.4426950216293334961, R3 ;  /* 0x3fb8aa3b080c7823 */ /* 0x000fe40000000003 */
[----:B------:R-:W-:Y:S01]  /*0220*/  FADD R10, R7, R7 ;  /* 0x00000007070a7221 */ /* 0x000fe20000000000 */
[C---:B------:R-:W-:Y:S01]  /*0230*/  FFMA R7, R4.reuse, R9, 0.0032181653659790754318 ;  /* 0x3b52e7db04077423 */ /* 0x040fe20000000009 */
[----:B------:R-:W-:Y:S02]  /*0240*/  FADD R9, R3, -R12 ;  /* 0x8000000c03097221 */ /* 0x000fe40000000000 */
[----:B------:R-:W-:Y:S01]  /*0250*/  FFMA R5, R5, -R8, R10 ;  /* 0x8000000805057223 */ /* 0x000fe2000000000a */
[----:B------:R-:W-:Y:S01]  /*0260*/  FFMA R7, R4, R7, 0.018033718690276145935 ;  /* 0x3c93bb7304077423 */ /* 0x000fe20000000007 */
[----:B------:R-:W0:Y:S02]  /*0270*/  LDC R3, c[0x0][0x390] ;  /* 0x0000e400ff037b82 */ /* 0x000e240000000800 */
[----:B------:R-:W-:Y:S01]  /*0280*/  FMUL R5, R6, R5 ;  /* 0x0000000506057220 */ /* 0x000fe20000400000 */
[----:B------:R-:W-:Y:S01]  /*0290*/  FFMA R6, R8, 1.4426950216293334961, R9 ;  /* 0x3fb8aa3b08067823 */ /* 0x000fe20000000009 */
[----:B------:R-:W-:-:S03]  /*02a0*/  FFMA R7, R4, R7, 0.12022458761930465698 ;  /* 0x3df6384f04077423 */ /* 0x000fc60000000007 */
[----:B------:R-:W-:Y:S01]  /*02b0*/  FFMA R9, R5, 1.4426950216293334961, R6 ;  /* 0x3fb8aa3b05097823 */ /* 0x000fe20000000006 */
[----:B------:R-:W-:-:S03]  /*02c0*/  FMUL R7, R4, R7 ;  /* 0x0000000704077220 */ /* 0x000fc60000400000 */
[----:B------:R-:W-:Y:S01]  /*02d0*/  FFMA R4, R8, 1.9251366722983220825e-08, R9 ;  /* 0x32a55e3408047823 */ /* 0x000fe20000000009 */
[----:B------:R-:W-:Y:S01]  /*02e0*/  FMUL R6, R7, 3 ;  /* 0x4040000007067820 */ /* 0x000fe20000400000 */
[----:B------:R-:W-:-:S03]  /*02f0*/  MOV R9, 0x391fcb8e ;  /* 0x391fcb8e00097802 */ /* 0x000fc60000000f00 */
[----:B------:R-:W-:-:S04]  /*0300*/  FFMA R4, R5, R6, R4 ;  /* 0x0000000605047223 */ /* 0x000fc80000000004 */
[----:B------:R-:W-:-:S04]  /*0310*/  FFMA R7, R8, R7, R4 ;  /* 0x0000000708077223 */ /* 0x000fc80000000004 */
[----:B------:R-:W-:-:S04]  /*0320*/  FADD R4, R12, R7 ;  /* 0x000000070c047221 */ /* 0x000fc80000000000 */
[----:B0-----:R-:W-:Y:S01]  /*0330*/  FMUL R5, R4, R3 ;  /* 0x0000000304057220 */ /* 0x001fe20000400000 */
[----:B------:R-:W-:-:S03]  /*0340*/  FADD R12, -R12, R4 ;  /* 0x000000040c0c7221 */ /* 0x000fc60000000100 */
[----:B------:R-:W0:Y:S01]  /*0350*/  FRND R6, R5 ;  /* 0x0000000500067307 */ /* 0x000e220000201000 */
[----:B------:R-:W-:Y:S01]  /*0360*/  FADD R12, R7, -R12 ;  /* 0x8000000c070c7221 */ /* 0x000fe20000000000 */
[-C--:B------:R-:W-:Y:S01]  /*0370*/  FFMA R7, R4, R3.reuse, -R5 ;  /* 0x0000000304077223 */ /* 0x080fe20000000805 */
[C---:B------:R-:W-:Y:S02]  /*0380*/  FSETP.GT.AND P1, PT, |R5|.reuse, 152, PT ;  /* 0x431800000500780b */ /* 0x040fe40003f24200 */
[C---:B------:R-:W-:Y:S01]  /*0390*/  FSETP.GEU.AND P2, PT, R5.reuse, RZ, PT ;  /* 0x000000ff0500720b */ /* 0x040fe20003f4e000 */
[----:B------:R-:W-:Y:S02]  /*03a0*/  FFMA R7, R12, R3, R7 ;  /* 0x000000030c077223 */ /* 0x000fe40000000007 */
[----:B------:R1:W2:Y:S01]  /*03b0*/  F2I.NTZ R8, R5 ;  /* 0x0000000500087305 */ /* 0x0002a20000203100 */
[----:B0-----:R-:W-:Y:S01]  /*03c0*/  FADD R4, R5, -R6 ;  /* 0x8000000605047221 */ /* 0x001fe20000000000 */
[----:B------:R-:W-:Y:S01]  /*03d0*/  FSETP.GT.AND P0, PT, R6, RZ, PT ;  /* 0x000000ff0600720b */ /* 0x000fe20003f04000 */
[----:B-1----:R-:W-:-:S02]  /*03e0*/  HFMA2 R5, -RZ, RZ, 1.875, 0 ;  /* 0x3f800000ff057431 */ /* 0x002fc400000001ff */
[----:B------:R-:W-:-:S04]  /*03f0*/  FADD R4, R7, R4 ;  /* 0x0000000407047221 */ /* 0x000fc80000000000 */
[----:B------:R-:W-:Y:S01]  /*0400*/  FFMA R7, R4, R9, 0.0013391353422775864601 ;  /* 0x3aaf85ed04077423 */ /* 0x000fe20000000009 */
[----:B------:R-:W-:Y:S02]  /*0410*/  SEL R9, RZ, 0x83000000, P0 ;  /* 0x83000000ff097807 */ /* 0x000fe40000000000 */
[----:B------:R-:W-:Y:S01]  /*0420*/  FSETP.NEU.AND P0, PT, R2, 1, PT ;  /* 0x3f8000000200780b */ /* 0x000fe20003f0d000 */
[C---:B------:R-:W-:Y:S01]  /*0430*/  FFMA R7, R4.reuse, R7, 0.0096188392490148544312 ;  /* 0x3c1d985604077423 */ /* 0x040fe20000000007 */
[----:B------:R-:W-:Y:S02]  /*0440*/  IADD3 R6, PT, PT, R9, 0x7f000000, RZ ;  /* 0x7f00000009067810 */ /* 0x000fe40007ffe0ff */
[----:B------:R-:W-:Y:S01]  /*0450*/  FSETP.EQ.OR P0, PT, R3, RZ, !P0 ;  /* 0x000000ff0300720b */ /* 0x000fe20004702400 */
[----:B------:R-:W-:Y:S01]  /*0460*/  FFMA R7, R4, R7, 0.055503588169813156128 ;  /* 0x3d6357bb04077423 */ /* 0x000fe20000000007 */
[----:B--2---:R-:W-:-:S03]  /*0470*/  LEA R9, R8, -R9, 0x17 ;  /* 0x8000000908097211 */ /* 0x004fc600078eb8ff */
[----:B------:R-:W-:-:S04]  /*0480*/  FFMA R7, R4, R7, 0.24022644758224487305 ;  /* 0x3e75fdec04077423 */ /* 0x000fc80000000007 */
[----:B------:R-:W-:-:S04]  /*0490*/  FFMA R7, R4, R7, 0.69314718246459960938 ;  /* 0x3f31721804077423 */ /* 0x000fc80000000007 */
[----:B------:R-:W-:-:S04]  /*04a0*/  FFMA R7, R4, R7, 1 ;  /* 0x3f80000004077423 */ /* 0x000fc80000000007 */
[----:B------:R-:W-:-:S04]  /*04b0*/  FMUL R6, R7, R6 ;  /* 0x0000000607067220 */ /* 0x000fc80000400000 */
[----:B------:R-:W-:Y:S01]  /*04c0*/  FMUL R6, R6, R9 ;  /* 0x0000000906067220 */ /* 0x000fe20000400000 */
[----:B------:R-:W-:Y:S01]  /*04d0*/  @P1 FSEL R6, RZ, +INF , !P2 ;  /* 0x7f800000ff061808 */ /* 0x000fe20005000000 */
[----:B------:R-:W-:Y:S06]  /*04e0*/  @P0 BRA `(.L_x_15) ;  /* 0x00000000006c0947 */ /* 0x000fec0003800000 */
[----:B------:R-:W-:-:S04]  /*04f0*/  FSETP.NAN.AND P0, PT, |R3|, |R3|, PT ;  /* 0x400000030300720b */ /* 0x000fc80003f08200 */
[----:B------:R-:W-:-:S13]  /*0500*/  FSETP.NUM.AND P0, PT, |R2|, |R2|, !P0 ;  /* 0x400000020200720b */ /* 0x000fda0004707200 */
[----:B------:R-:W-:Y:S01]  /*0510*/  @!P0 FADD R5, R2, R3 ;  /* 0x0000000302058221 */ /* 0x000fe20000000000 */
[----:B------:R-:W-:Y:S06]  /*0520*/  @!P0 BRA `(.L_x_15) ;  /* 0x00000000005c8947 */ /* 0x000fec0003800000 */
[----:B------:R-:W-:Y:S01]  /*0530*/  FMUL R7, R3, 0.5 ;  /* 0x3f00000003077820 */ /* 0x000fe20000400000 */
[----:B------:R-:W-:-:S04]  /*0540*/  FSETP.NEU.AND P0, PT, |R2|, +INF , PT ;  /* 0x7f8000000200780b */ /* 0x000fc80003f0d200 */
[----:B------:R-:W-:Y:S01]  /*0550*/  FSETP.NEU.AND P0, PT, R2, RZ, P0 ;  /* 0x000000ff0200720b */ /* 0x000fe2000070d000 */
[----:B------:R-:W0:Y:S03]  /*0560*/  FRND.TRUNC R7, R7 ;  /* 0x0000000700077307 */ /* 0x000e26000020d000 */
[----:B------:R-:W-:Y:S01]  /*0570*/  FSETP.GEU.OR P1, PT, R3, RZ, P0 ;  /* 0x000000ff0300720b */ /* 0x000fe2000072e400 */
[----:B0-----:R-:W-:-:S04]  /*0580*/  FADD R4, R7, R7 ;  /* 0x0000000707047221 */ /* 0x001fc80000000000 */
[----:B------:R-:W-:-:S04]  /*0590*/  FADD R8, -R4, R3 ;  /* 0x0000000304087221 */ /* 0x000fc80000000100 */
[----:B------:R-:W-:Y:S01]  /*05a0*/  @!P0 FADD R4, R2, R2 ;  /* 0x0000000202048221 */ /* 0x000fe20000000000 */
[----:B------:R-:W-:-:S04]  /*05b0*/  FSETP.NEU.AND P2, PT, |R8|, 1, !P0 ;  /* 0x3f8000000800780b */ /* 0x000fc8000474d200 */
[----:B------:R-:W-:-:S09]  /*05c0*/  @!P1 LOP3.LUT R4, R4, 0x7f800000, RZ, 0x3c, !PT ;  /* 0x7f80000004049812 */ /* 0x000fd200078e3cff */
[----:B------:R-:W-:-:S04]  /*05d0*/  @P2 LOP3.LUT R4, R4, 0x7fffffff, RZ, 0xc0, !PT ;  /* 0x7fffffff04042812 */ /* 0x000fc800078ec0ff */
[----:B------:R-:W-:Y:S01]  /*05e0*/  @!P0 MOV R5, R4 ;  /* 0x0000000400058202 */ /* 0x000fe20000000f00 */
[----:B------:R-:W-:Y:S06]  /*05f0*/  @!P0 BRA `(.L_x_15) ;  /* 0x0000000000288947 */ /* 0x000fec0003800000 */
[----:B------:R-:W-:Y:S02]  /*0600*/  FSETP.NEU.AND P0, PT, |R3|, +INF , PT ;  /* 0x7f8000000300780b */ /* 0x000fe40003f0d200 */
[----:B------:R-:W-:-:S13]  /*0610*/  FSETP.EQ.AND P1, PT, R2, -1, PT ;  /* 0xbf8000000200780b */ /* 0x000fda0003f22000 */
[----:B------:R-:W-:Y:S05]  /*0620*/  @!P0 BRA P1, `(.L_x_15) ;  /* 0x00000000001c8947 */ /* 0x000fea0000800000 */
[----:B------:R-:W-:Y:S02]  /*0630*/  FSETP.GEU.AND P1, PT, R2, RZ, PT ;  /* 0x000000ff0200720b */ /* 0x000fe40003f2e000 */
[----:B------:R-:W-:-:S11]  /*0640*/  MOV R5, R6 ;  /* 0x0000000600057202 */ /* 0x000fd60000000f00 */
[----:B------:R-:W0:Y:S01]  /*0650*/  @!P1 FRND.FLOOR R2, R3 ;  /* 0x0000000300029307 */ /* 0x000e220000205000 */
[----:B------:R-:W-:Y:S02]  /*0660*/  @!P1 FSETP.NEU.AND P2, PT, |R8|, 1, PT ;  /* 0x3f8000000800980b */ /* 0x000fe40003f4d200 */
[----:B0-----:R-:W-:Y:S02]  /*0670*/  @!P1 FSETP.NEU.AND P0, PT, R2, R3, PT ;  /* 0x000000030200920b */ /* 0x001fe40003f0d000 */
[----:B------:R-:W-:-:S04]  /*0680*/  @!P1 FSEL R2, R6, -R6, P2 ;  /* 0x8000000606029208 */ /* 0x000fc80001000000 */
[----:B------:R-:W-:-:S07]  /*0690*/  @!P1 FSEL R5, R2, +QNAN , !P0 ;  /* 0x7fffffff02059808 */ /* 0x000fce0004000000 */
.L_x_15:
[----:B------:R-:W-:Y:S05]  /*06a0*/  BSYNC.RECONVERGENT B0 ;  /* 0x0000000000007941 */ /* 0x000fea0003800200 */
.L_x_14:
[----:B------:R-:W0:Y:S02]  /*06b0*/  LDC.64 R2, c[0x0][0x398] ;  /* 0x0000e600ff027b82 */ /* 0x000e240000000a00 */
[----:B0-----:R-:W-:-:S05]  /*06c0*/  IMAD.WIDE R2, R0, 0x4, R2 ;  /* 0x0000000400027825 */ /* 0x001fca00078e0202 */
[----:B------:R-:W-:Y:S01]  /*06d0*/  STG.E desc[UR4][R2.64], R5 ;  /* 0x0000000502007986 */ /* 0x000fe2000c101904 */
[----:B------:R-:W-:Y:S05]  /*06e0*/  EXIT ;  /* 0x000000000000794d */ /* 0x000fea0003800000 */
.L_x_16:
        /* <DEDUP_REMOVED lines=9> */
.L_x_158:


//--------------------- .text.scalar_plus_div_kernel --------------------------
	.section	.text.scalar_plus_div_kernel,"ax",@progbits
	.align	128
        .global         scalar_plus_div_kernel
        .type           scalar_plus_div_kernel,@function
        .size           scalar_plus_div_kernel,(.L_x_146 - scalar_plus_div_kernel)
        .other          scalar_plus_div_kernel,@"STO_CUDA_ENTRY STV_DEFAULT"
scalar_plus_div_kernel:
.text.scalar_plus_div_kernel:
        /* <DEDUP_REMOVED lines=13> */
[----:B------:R-:W2:Y:S01]  /*00d0*/  LDCU UR6, c[0x0][0x390] ;  /* 0x00007200ff0677ac */ /* 0x000ea20008000800 */
[----:B0-----:R-:W-:-:S06]  /*00e0*/  IMAD.WIDE R4, R2, 0x4, R4 ;  /* 0x0000000402047825 */ /* 0x001fcc00078e0204 */
[----:B-1----:R-:W3:Y:S01]  /*00f0*/  LDG.E R5, desc[UR4][R4.64] ;  /* 0x0000000404057981 */ /* 0x002ee2000c1e1900 */
[----:B--2---:R-:W-:Y:S01]  /*0100*/  IMAD.U32 R8, RZ, RZ, UR6 ;  /* 0x00000006ff087e24 */ /* 0x004fe2000f8e00ff */
[----:B------:R-:W-:Y:S01]  /*0110*/  BSSY.RECONVERGENT B0, `(.L_x_17) ;  /* 0x000000b000007945 */ /* 0x000fe20003800200 */
[----:B---3--:R-:W0:Y:S08]  /*0120*/  MUFU.RCP R0, R5 ;  /* 0x0000000500007308 */ /* 0x008e300000001000 */
[----:B------:R-:W1:Y:S01]  /*0130*/  FCHK P0, R8, R5 ;  /* 0x0000000508007302 */ /* 0x000e620000000000 */
[----:B0-----:R-:W-:-:S04]  /*0140*/  FFMA R3, -R5, R0, 1 ;  /* 0x3f80000005037423 */ /* 0x001fc80000000100 */
[----:B------:R-:W-:-:S04]  /*0150*/  FFMA R0, R0, R3, R0 ;  /* 0x0000000300007223 */ /* 0x000fc80000000000 */
[----:B------:R-:W-:-:S04]  /*0160*/  FFMA R3, R0, UR6, RZ ;  /* 0x0000000600037c23 */ /* 0x000fc800080000ff */
[----:B------:R-:W-:-:S04]  /*0170*/  FFMA R6, -R5, R3, UR6 ;  /* 0x0000000605067e23 */ /* 0x000fc80008000103 */
[----:B------:R-:W-:Y:S01]  /*0180*/  FFMA R0, R0, R6, R3 ;  /* 0x0000000600007223 */ /* 0x000fe20000000003 */
[----:B-1----:R-:W-:Y:S06]  /*0190*/  @!P0 BRA `(.L_x_18) ;  /* 0x0000000000088947 */ /* 0x002fec0003800000 */
[----:B------:R-:W-:-:S07]  /*01a0*/  MOV R4, 0x1c0 ;  /* 0x000001c000047802 */ /* 0x000fce0000000f00 */
[----:B------:R-:W-:Y:S05]  /*01b0*/  CALL.REL.NOINC `($__internal_0_$__cuda_sm3x_div_rn_noftz_f32_slowpath) ;  /* 0x00000000001c7944 */ /* 0x000fea0003c00000 */
.L_x_18:
[----:B------:R-:W-:Y:S05]  /*01c0*/  BSYNC.RECONVERGENT B0 ;  /* 0x0000000000007941 */ /* 0x000fea0003800200 */
.L_x_17:
[----:B------:R-:W0:Y:S02]  /*01d0*/  LDC.64 R4, c[0x0][0x398] ;  /* 0x0000e600ff047b82 */ /* 0x000e240000000a00 */
[----:B0-----:R-:W-:-:S05]  /*01e0*/  IMAD.WIDE R2, R2, 0x4, R4 ;  /* 0x0000000402027825 */ /* 0x001fca00078e0204 */
[----:B------:R-:W2:Y:S02]  /*01f0*/  LDG.E R5, desc[UR4][R2.64] ;  /* 0x0000000402057981 */ /* 0x000ea4000c1e1900 */
[----:B--2---:R-:W-:-:S05]  /*0200*/  FADD R5, R5, R0 ;  /* 0x0000000005057221 */ /* 0x004fca0000000000 */
[----:B------:R-:W-:Y:S01]  /*0210*/  STG.E desc[UR4][R2.64], R5 ;  /* 0x0000000502007986 */ /* 0x000fe2000c101904 */
[----:B------:R-:W-:Y:S05]  /*0220*/  EXIT ;  /* 0x000000000000794d */ /* 0x000fea0003800000 */
        .weak           $__internal_0_$__cuda_sm3x_div_rn_noftz_f32_slowpath
        .type           $__internal_0_$__cuda_sm3x_div_rn_noftz_f32_slowpath,@function
        .size           $__internal_0_$__cuda_sm3x_div_rn_noftz_f32_slowpath,(.L_x_146 - $__internal_0_$__cuda_sm3x_div_rn_noftz_f32_slowpath)
$__internal_0_$__cuda_sm3x_div_rn_noftz_f32_slowpath:
[----:B------:R-:W0:Y:S01]  /*0230*/  LDC R3, c[0x0][0x390] ;  /* 0x0000e400ff037b82 */ /* 0x000e220000000800 */
[----:B------:R-:W-:Y:S01]  /*0240*/  SHF.R.U32.HI R0, RZ, 0x17, R5 ;  /* 0x00000017ff007819 */ /* 0x000fe20000011605 */
[----:B------:R-:W1:Y:S01]  /*0250*/  LDCU UR6, c[0x0][0x390] ;  /* 0x00007200ff0677ac */ /* 0x000e620008000800 */
[----:B------:R-:W-:Y:S02]  /*0260*/  BSSY.RECONVERGENT B1, `(.L_x_19) ;  /* 0x0000064000017945 */ /* 0x000fe40003800200 */
[----:B------:R-:W-:-:S05]  /*0270*/  LOP3.LUT R7, R0, 0xff, RZ, 0xc0, !PT ;  /* 0x000000ff00077812 */ /* 0x000fca00078ec0ff */
[----:B------:R-:W-:-:S05]  /*0280*/  VIADD R11, R7, 0xffffffff ;  /* 0xffffffff070b7836 */ /* 0x000fca0000000000 */
[----:B------:R-:W-:Y:S01]  /*0290*/  ISETP.GT.U32.AND P0, PT, R11, 0xfd, PT ;  /* 0x000000fd0b00780c */ /* 0x000fe20003f04070 */
[----:B-1----:R-:W-:Y:S01]  /*02a0*/  IMAD.U32 R8, RZ, RZ, UR6 ;  /* 0x00000006ff087e24 */ /* 0x002fe2000f8e00ff */
[----:B0-----:R-:W-:-:S04]  /*02b0*/  SHF.R.U32.HI R0, RZ, 0x17, R3 ;  /* 0x00000017ff007819 */ /* 0x001fc80000011603 */
[----:B------:R-:W-:-:S05]  /*02c0*/  LOP3.LUT R6, R0, 0xff, RZ, 0xc0, !PT ;  /* 0x000000ff00067812 */ /* 0x000fca00078ec0ff */
[----:B------:R-:W-:-:S05]  /*02d0*/  VIADD R10, R6, 0xffffffff ;  /* 0xffffffff060a7836 */ /* 0x000fca0000000000 */
[----:B------:R-:W-:-:S13]  /*02e0*/  ISETP.GT.U32.OR P0, PT, R10, 0xfd, P0 ;  /* 0x000000fd0a00780c */ /* 0x000fda0000704470 */
[----:B------:R-:W-:Y:S01]  /*02f0*/  @!P0 IMAD.MOV.U32 R9, RZ, RZ, RZ ;  /* 0x000000ffff098224 */ /* 0x000fe200078e00ff */
[----:B------:R-:W-:Y:S06]  /*0300*/  @!P0 BRA `(.L_x_20) ;  /* 0x0000000000608947 */ /* 0x000fec0003800000 */
[----:B------:R-:W-:Y:S01]  /*0310*/  FSETP.GTU.FTZ.AND P0, PT, |R3|, +INF , PT ;  /* 0x7f8000000300780b */ /* 0x000fe20003f1c200 */
[----:B------:R-:W-:Y:S01]  /*0320*/  IMAD.MOV.U32 R0, RZ, RZ, R5 ;  /* 0x000000ffff007224 */ /* 0x000fe200078e0005 */
[----:B------:R-:W-:-:S04]  /*0330*/  FSETP.GTU.FTZ.AND P1, PT, |R5|, +INF , PT ;  /* 0x7f8000000500780b */ /* 0x000fc80003f3c200 */
[----:B------:R-:W-:-:S13]  /*0340*/  PLOP3.LUT P0, PT, P0, P1, PT, 0xf8, 0x8f ;  /* 0x00000000008f781c */ /* 0x000fda0000703f70 */
[----:B------:R-:W-:Y:S05]  /*0350*/  @P0 BRA `(.L_x_21) ;  /* 0x00000004004c0947 */ /* 0x000fea0003800000 */
[----:B------:R-:W-:-:S13]  /*0360*/  LOP3.LUT P0, RZ, R5, 0x7fffffff, R8, 0xc8, !PT ;  /* 0x7fffffff05ff7812 */ /* 0x000fda000780c808 */
[----:B------:R-:W-:Y:S05]  /*0370*/  @!P0 BRA `(.L_x_22) ;  /* 0x00000004003c8947 */ /* 0x000fea0003800000 */
[C---:B------:R-:W-:Y:S02]  /*0380*/  FSETP.NEU.FTZ.AND P2, PT, |R3|.reuse, +INF , PT ;  /* 0x7f8000000300780b */ /* 0x040fe40003f5d200 */
[----:B------:R-:W-:Y:S02]  /*0390*/  FSETP.NEU.FTZ.AND P1, PT, |R0|, +INF , PT ;  /* 0x7f8000000000780b */ /* 0x000fe40003f3d200 */
[----:B------:R-:W-:-:S11]  /*03a0*/  FSETP.NEU.FTZ.AND P0, PT, |R3|, +INF , PT ;  /* 0x7f8000000300780b */ /* 0x000fd60003f1d200 */
[----:B------:R-:W-:Y:S05]  /*03b0*/  @!P1 BRA !P2, `(.L_x_22) ;  /* 0x00000004002c9947 */ /* 0x000fea0005000000 */
[----:B------:R-:W-:-:S04]  /*03c0*/  LOP3.LUT P2, RZ, R8, 0x7fffffff, RZ, 0xc0, !PT ;  /* 0x7fffffff08ff7812 */ /* 0x000fc8000784c0ff */
[----:B------:R-:W-:-:S13]  /*03d0*/  PLOP3.LUT P1, PT, P1, P2, PT, 0x2f, 0xf2 ;  /* 0x0000000000f2781c */ /* 0x000fda0000f24577 */
[----:B------:R-:W-:Y:S05]  /*03e0*/  @P1 BRA `(.L_x_23) ;  /* 0x0000000400181947 */ /* 0x000fea0003800000 */
[----:B------:R-:W-:-:S04]  /*03f0*/  LOP3.LUT P1, RZ, R5, 0x7fffffff, RZ, 0xc0, !PT ;  /* 0x7fffffff05ff7812 */ /* 0x000fc8000782c0ff */
[----:B------:R-:W-:-:S13]  /*0400*/  PLOP3.LUT P0, PT, P0, P1, PT, 0x2f, 0xf2 ;  /* 0x0000000000f2781c */ /* 0x000fda0000702577 */
[----:B------:R-:W-:Y:S05]  /*0410*/  @P0 BRA `(.L_x_24) ;  /* 0x0000000400000947 */ /* 0x000fea0003800000 */
[----:B------:R-:W-:Y:S02]  /*0420*/  ISETP.GE.AND P0, PT, R10, RZ, PT ;  /* 0x000000ff0a00720c */ /* 0x000fe40003f06270 */
[----:B------:R-:W-:-:S11]  /*0430*/  ISETP.GE.AND P1, PT, R11, RZ, PT ;  /* 0x000000ff0b00720c */ /* 0x000fd60003f26270 */
[----:B------:R-:W-:Y:S02]  /*0440*/  @P0 IMAD.MOV.U32 R9, RZ, RZ, RZ ;  /* 0x000000ffff090224 */ /* 0x000fe400078e00ff */
[----:B------:R-:W-:Y:S01]  /*0450*/  @!P0 FFMA R8, R3, 1.84467440737095516160e+19, RZ ;  /* 0x5f80000003088823 */ /* 0x000fe200000000ff */
[----:B------:R-:W-:Y:S02]  /*0460*/  @!P0 IMAD.MOV.U32 R9, RZ, RZ, -0x40 ;  /* 0xffffffc0ff098424 */ /* 0x000fe400078e00ff */
[----:B------:R-:W-:Y:S02]  /*0470*/  @!P1 FFMA R5, R0, 1.84467440737095516160e+19, RZ ;  /* 0x5f80000000059823 */ /* 0x000fe400000000ff */
[----:B------:R-:W-:-:S07]  /*0480*/  @!P1 VIADD R9, R9, 0x40 ;  /* 0x0000004009099836 */ /* 0x000fce0000000000 */
.L_x_20:
[----:B------:R-:W-:Y:S01]  /*0490*/  LEA R0, R7, 0xc0800000, 0x17 ;  /* 0xc080000007007811 */ /* 0x000fe200078eb8ff */
[----:B------:R-:W-:Y:S01]  /*04a0*/  VIADD R6, R6, 0xffffff81 ;  /* 0xffffff8106067836 */ /* 0x000fe20000000000 */
[----:B------:R-:W-:Y:S03]  /*04b0*/  BSSY.RECONVERGENT B2, `(.L_x_25) ;  /* 0x0000035000027945 */ /* 0x000fe60003800200 */
[----:B------:R-:W-:Y:S02]  /*04c0*/  IMAD.IADD R5, R5, 0x1, -R0 ;  /* 0x0000000105057824 */ /* 0x000fe400078e0a00 */
[C---:B------:R-:W-:Y:S01]  /*04d0*/  IMAD R0, R6.reuse, -0x800000, R8 ;  /* 0xff80000006007824 */ /* 0x040fe200078e0208 */
[----:B------:R-:W-:Y:S01]  /*04e0*/  IADD3 R6, PT, PT, R6, 0x7f, -R7 ;  /* 0x0000007f06067810 */ /* 0x000fe20007ffe807 */
[----:B------:R-:W0:Y:S01]  /*04f0*/  MUFU.RCP R3, R5 ;  /* 0x0000000500037308 */ /* 0x000e220000001000 */
[----:B------:R-:W-:-:S03]  /*0500*/  FADD.FTZ R11, -R5, -RZ ;  /* 0x800000ff050b7221 */ /* 0x000fc60000010100 */
[----:B------:R-:W-:Y:S02]  /*0510*/  IMAD.IADD R6, R6, 0x1, R9 ;  /* 0x0000000106067824 */ /* 0x000fe400078e0209 */
[----:B0-----:R-:W-:-:S04]  /*0520*/  FFMA R10, R3, R11, 1 ;  /* 0x3f800000030a7423 */ /* 0x001fc8000000000b */
[----:B------:R-:W-:-:S04]  /*0530*/  FFMA R10, R3, R10, R3 ;  /* 0x0000000a030a7223 */ /* 0x000fc80000000003 */
[----:B------:R-:W-:-:S04]  /*0540*/  FFMA R3, R0, R10, RZ ;  /* 0x0000000a00037223 */ /* 0x000fc800000000ff */
[----:B------:R-:W-:-:S04]  /*0550*/  FFMA R8, R11, R3, R0 ;  /* 0x000000030b087223 */ /* 0x000fc80000000000 */
[----:B------:R-:W-:-:S04]  /*0560*/  FFMA R13, R10, R8, R3 ;  /* 0x000000080a0d7223 */ /* 0x000fc80000000003 */
[----:B------:R-:W-:-:S04]  /*0570*/  FFMA R8, R11, R13, R0 ;  /* 0x0000000d0b087223 */ /* 0x000fc80000000000 */
[----:B------:R-:W-:-:S05]  /*0580*/  FFMA R0, R10, R8, R13 ;  /* 0x000000080a007223 */ /* 0x000fca000000000d */
[----:B------:R-:W-:-:S04]  /*0590*/  SHF.R.U32.HI R3, RZ, 0x17, R0 ;  /* 0x00000017ff037819 */ /* 0x000fc80000011600 */
[----:B------:R-:W-:-:S05]  /*05a0*/  LOP3.LUT R3, R3, 0xff, RZ, 0xc0, !PT ;  /* 0x000000ff03037812 */ /* 0x000fca00078ec0ff */
[----:B------:R-:W-:-:S04]  /*05b0*/  IMAD.IADD R7, R3, 0x1, R6 ;  /* 0x0000000103077824 */ /* 0x000fc800078e0206 */
[----:B------:R-:W-:-:S05]  /*05c0*/  VIADD R3, R7, 0xffffffff ;  /* 0xffffffff07037836 */ /* 0x000fca0000000000 */
[----:B------:R-:W-:-:S13]  /*05d0*/  ISETP.GE.U32.AND P0, PT, R3, 0xfe, PT ;  /* 0x000000fe0300780c */ /* 0x000fda0003f06070 */
[----:B------:R-:W-:Y:S05]  /*05e0*/  @!P0 BRA `(.L_x_26) ;  /* 0x0000000000808947 */ /* 0x000fea0003800000 */
[----:B------:R-:W-:-:S13]  /*05f0*/  ISETP.GT.AND P0, PT, R7, 0xfe, PT ;  /* 0x000000fe0700780c */ /* 0x000fda0003f04270 */
[----:B------:R-:W-:Y:S05]  /*0600*/  @P0 BRA `(.L_x_27) ;  /* 0x00000000006c0947 */ /* 0x000fea0003800000 */
[----:B------:R-:W-:-:S13]  /*0610*/  ISETP.GE.AND P0, PT, R7, 0x1, PT ;  /* 0x000000010700780c */ /* 0x000fda0003f06270 */
[----:B------:R-:W-:Y:S05]  /*0620*/  @P0 BRA `(.L_x_28) ;  /* 0x0000000000740947 */ /* 0x000fea0003800000 */
[----:B------:R-:W-:Y:S02]  /*0630*/  ISETP.GE.AND P0, PT, R7, -0x18, PT ;  /* 0xffffffe80700780c */ /* 0x000fe40003f06270 */
[----:B------:R-:W-:-:S11]  /*0640*/  LOP3.LUT R0, R0, 0x80000000, RZ, 0xc0, !PT ;  /* 0x8000000000007812 */ /* 0x000fd600078ec0ff */
[----:B------:R-:W-:Y:S05]  /*0650*/  @!P0 BRA `(.L_x_28) ;  /* 0x0000000000688947 */ /* 0x000fea0003800000 */
[CCC-:B------:R-:W-:Y:S01]  /*0660*/  FFMA.RZ R3, R10.reuse, R8.reuse, R13.reuse ;  /* 0x000000080a037223 */ /* 0x1c0fe2000000c00d */
[CCC-:B------:R-:W-:Y:S01]  /*0670*/  FFMA.RM R6, R10.reuse, R8.reuse, R13.reuse ;  /* 0x000000080a067223 */ /* 0x1c0fe2000000400d */
[C---:B------:R-:W-:Y:S02]  /*0680*/  ISETP.NE.AND P2, PT, R7.reuse, RZ, PT ;  /* 0x000000ff0700720c */ /* 0x040fe40003f45270 */
[----:B------:R-:W-:Y:S02]  /*0690*/  ISETP.NE.AND P1, PT, R7, RZ, PT ;  /* 0x000000ff0700720c */ /* 0x000fe40003f25270 */
[----:B------:R-:W-:Y:S01]  /*06a0*/  LOP3.LUT R5, R3, 0x7fffff, RZ, 0xc0, !PT ;  /* 0x007fffff03057812 */ /* 0x000fe200078ec0ff */
[----:B------:R-:W-:Y:S01]  /*06b0*/  FFMA.RP R3, R10, R8, R13 ;  /* 0x000000080a037223 */ /* 0x000fe2000000800d */
[----:B------:R-:W-:Y:S02]  /*06c0*/  VIADD R8, R7, 0x20 ;  /* 0x0000002007087836 */ /* 0x000fe40000000000 */
[----:B------:R-:W-:Y:S01]  /*06d0*/  LOP3.LUT R5, R5, 0x800000, RZ, 0xfc, !PT ;  /* 0x0080000005057812 */ /* 0x000fe200078efcff */
[----:B------:R-:W-:Y:S01]  /*06e0*/  IMAD.MOV R7, RZ, RZ, -R7 ;  /* 0x000000ffff077224 */ /* 0x000fe200078e0a07 */
[----:B------:R-:W-:-:S02]  /*06f0*/  FSETP.NEU.FTZ.AND P0, PT, R3, R6, PT ;  /* 0x000000060300720b */ /* 0x000fc40003f1d000 */
[----:B------:R-:W-:Y:S02]  /*0700*/  SHF.L.U32 R8, R5, R8, RZ ;  /* 0x0000000805087219 */ /* 0x000fe400000006ff */
[----:B------:R-:W-:Y:S02]  /*0710*/  SEL R6, R7, RZ, P2 ;  /* 0x000000ff07067207 */ /* 0x000fe40001000000 */
[----:B------:R-:W-:Y:S02]  /*0720*/  ISETP.NE.AND P1, PT, R8, RZ, P1 ;  /* 0x000000ff0800720c */ /* 0x000fe40000f25270 */
[----:B------:R-:W-:Y:S02]  /*0730*/  SHF.R.U32.HI R6, RZ, R6, R5 ;  /* 0x00000006ff067219 */ /* 0x000fe40000011605 */
[----:B------:R-:W-:Y:S02]  /*0740*/  PLOP3.LUT P0, PT, P0, P1, PT, 0xf8, 0x8f ;  /* 0x00000000008f781c */ /* 0x000fe40000703f70 */
[----:B------:R-:W-:-:S02]  /*0750*/  SHF.R.U32.HI R8, RZ, 0x1, R6 ;  /* 0x00000001ff087819 */ /* 0x000fc40000011606 */
[----:B------:R-:W-:-:S04]  /*0760*/  SEL R3, RZ, 0x1, !P0 ;  /* 0x00000001ff037807 */ /* 0x000fc80004000000 */
[----:B------:R-:W-:-:S04]  /*0770*/  LOP3.LUT R3, R3, 0x1, R8, 0xf8, !PT ;  /* 0x0000000103037812 */ /* 0x000fc800078ef808 */
[----:B------:R-:W-:-:S05]  /*0780*/  LOP3.LUT R3, R3, R6, RZ, 0xc0, !PT ;  /* 0x0000000603037212 */ /* 0x000fca00078ec0ff */
[----:B------:R-:W-:-:S05]  /*0790*/  IMAD.IADD R3, R8, 0x1, R3 ;  /* 0x0000000108037824 */ /* 0x000fca00078e0203 */
[----:B------:R-:W-:Y:S01]  /*07a0*/  LOP3.LUT R0, R3, R0, RZ, 0xfc, !PT ;  /* 0x0000000003007212 */ /* 0x000fe200078efcff */
[----:B------:R-:W-:Y:S06]  /*07b0*/  BRA `(.L_x_28) ;  /* 0x0000000000107947 */ /* 0x000fec0003800000 */
.L_x_27:
[----:B------:R-:W-:-:S04]  /*07c0*/  LOP3.LUT R0, R0, 0x80000000, RZ, 0xc0, !PT ;  /* 0x8000000000007812 */ /* 0x000fc800078ec0ff */
[----:B------:R-:W-:Y:S01]  /*07d0*/  LOP3.LUT R0, R0, 0x7f800000, RZ, 0xfc, !PT ;  /* 0x7f80000000007812 */ /* 0x000fe200078efcff */
[----:B------:R-:W-:Y:S06]  /*07e0*/  BRA `(.L_x_28) ;  /* 0x0000000000047947 */ /* 0x000fec0003800000 */
.L_x_26:
[----:B------:R-:W-:-:S07]  /*07f0*/  IMAD R0, R6, 0x800000, R0 ;  /* 0x0080000006007824 */ /* 0x000fce00078e0200 */
.L_x_28:
[----:B------:R-:W-:Y:S05]  /*0800*/  BSYNC.RECONVERGENT B2 ;  /* 0x0000000000027941 */ /* 0x000fea0003800200 */
.L_x_25:
[----:B------:R-:W-:Y:S05]  /*0810*/  BRA `(.L_x_29) ;  /* 0x0000000000207947 */ /* 0x000fea0003800000 */
.L_x_24:
[----:B------:R-:W-:-:S04]  /*0820*/  LOP3.LUT R0, R5, 0x80000000, R8, 0x48, !PT ;  /* 0x8000000005007812 */ /* 0x000fc800078e4808 */
[----:B------:R-:W-:Y:S01]  /*0830*/  LOP3.LUT R0, R0, 0x7f800000, RZ, 0xfc, !PT ;  /* 0x7f80000000007812 */ /* 0x000fe200078efcff */
[----:B------:R-:W-:Y:S06]  /*0840*/  BRA `(.L_x_29) ;  /* 0x0000000000147947 */ /* 0x000fec0003800000 */
.L_x_23:
[----:B------:R-:W-:Y:S01]  /*0850*/  LOP3.LUT R0, R5, 0x80000000, R8, 0x48, !PT ;  /* 0x8000000005007812 */ /* 0x000fe200078e4808 */
[----:B------:R-:W-:Y:S06]  /*0860*/  BRA `(.L_x_29) ;  /* 0x00000000000c7947 */ /* 0x000fec0003800000 */
.L_x_22:
[----:B------:R-:W0:Y:S01]  /*0870*/  MUFU.RSQ R0, -QNAN ;  /* 0xffc0000000007908 */ /* 0x000e220000001400 */
[----:B------:R-:W-:Y:S05]  /*0880*/  BRA `(.L_x_29) ;  /* 0x0000000000047947 */ /* 0x000fea0003800000 */
.L_x_21:
[----:B------:R-:W-:-:S07]  /*0890*/  FADD.FTZ R0, R0, R3 ;  /* 0x0000000300007221 */ /* 0x000fce0000010000 */
.L_x_29:
[----:B------:R-:W-:Y:S05]  /*08a0*/  BSYNC.RECONVERGENT B1 ;  /* 0x0000000000017941 */ /* 0x000fea0003800200 */
.L_x_19:
[----:B------:R-:W-:-:S04]  /*08b0*/  IMAD.MOV.U32 R5, RZ, RZ, 0x0 ;  /* 0x00000000ff057424 */ /* 0x000fc800078e00ff */
[----:B0-----:R-:W-:Y:S05]  /*08c0*/  RET.REL.NODEC R4 `(scalar_plus_div_kernel) ;  /* 0xfffffff404cc7950 */ /* 0x001fea0003c3ffff */
.L_x_30:
        /* <DEDUP_REMOVED lines=11> */
.L_x_146:


//--------------------- .text.div_plus_scalar_kernel --------------------------
	.section	.text.div_plus_scalar_kernel,"ax",@progbits
	.align	128
        .global         div_plus_scalar_kernel
        .type           div_plus_scalar_kernel,@function
        .size           div_plus_scalar_kernel,(.L_x_147 - div_plus_scalar_kernel)
        .other          div_plus_scalar_kernel,@"STO_CUDA_ENTRY STV_DEFAULT"
div_plus_scalar_kernel:
.text.div_plus_scalar_kernel:
        /* <DEDUP_REMOVED lines=12> */
[----:B------:R-:W1:Y:S07]  /*00c0*/  LDCU.64 UR4, c[0x0][0x358] ;  /* 0x00006b00ff0477ac */ /* 0x000e6e0008000a00 */
[----:B------:R-:W2:Y:S01]  /*00d0*/  LDC R9, c[0x0][0x390] ;  /* 0x0000e400ff097b82 */ /* 0x000ea20000000800 */
[----:B0-----:R-:W-:-:S05]  /*00e0*/  IMAD.WIDE R4, R2, 0x4, R4 ;  /* 0x0000000402047825 */ /* 0x001fca00078e0204 */
[----:B-1----:R-:W3:Y:S01]  /*00f0*/  LDG.E R0, desc[UR4][R4.64] ;  /* 0x0000000404007981 */ /* 0x002ee2000c1e1900 */
[----:B------:R-:W-:Y:S01]  /*0100*/  BSSY.RECONVERGENT B0, `(.L_x_31) ;  /* 0x000000c000007945 */ /* 0x000fe20003800200 */
[----:B--2---:R-:W0:Y:S02]  /*0110*/  MUFU.RCP R3, R9 ;  /* 0x0000000900037308 */ /* 0x004e240000001000 */
[----:B0-----:R-:W-:-:S04]  /*0120*/  FFMA R6, R3, -R9, 1 ;  /* 0x3f80000003067423 */ /* 0x001fc80000000809 */
[----:B------:R-:W-:Y:S02]  /*0130*/  FFMA R3, R3, R6, R3 ;  /* 0x0000000603037223 */ /* 0x000fe40000000003 */
[----:B---3--:R-:W0:Y:S02]  /*0140*/  FCHK P0, R0, R9 ;  /* 0x0000000900007302 */ /* 0x008e240000000000 */
[----:B------:R-:W-:-:S04]  /*0150*/  FFMA R6, R0, R3, RZ ;  /* 0x0000000300067223 */ /* 0x000fc800000000ff */
[----:B------:R-:W-:-:S04]  /*0160*/  FFMA R7, R6, -R9, R0 ;  /* 0x8000000906077223 */ /* 0x000fc80000000000 */
[----:B------:R-:W-:Y:S01]  /*0170*/  FFMA R6, R3, R7, R6 ;  /* 0x0000000703067223 */ /* 0x000fe20000000006 */
[----:B0-----:R-:W-:Y:S06]  /*0180*/  @!P0 BRA `(.L_x_32) ;  /* 0x00000000000c8947 */ /* 0x001fec0003800000 */
[----:B------:R-:W-:-:S07]  /*0190*/  MOV R4, 0x1b0 ;  /* 0x000001b000047802 */ /* 0x000fce0000000f00 */
[----:B------:R-:W-:Y:S05]  /*01a0*/  CALL.REL.NOINC `($__internal_1_$__cuda_sm3x_div_rn_noftz_f32_slowpath) ;  /* 0x0000000000207944 */ /* 0x000fea0003c00000 */
[----:B------:R-:W-:-:S07]  /*01b0*/  IMAD.MOV.U32 R6, RZ, RZ, R0 ;  /* 0x000000ffff067224 */ /* 0x000fce00078e0000 */
.L_x_32:
[----:B------:R-:W-:Y:S05]  /*01c0*/  BSYNC.RECONVERGENT B0 ;  /* 0x0000000000007941 */ /* 0x000fea0003800200 */
.L_x_31:
[----:B------:R-:W0:Y:S02]  /*01d0*/  LDC.64 R4, c[0x0][0x398] ;  /* 0x0000e600ff047b82 */ /* 0x000e240000000a00 */
[----:B0-----:R-:W-:-:S05]  /*01e0*/  IMAD.WIDE R2, R2, 0x4, R4 ;  /* 0x0000000402027825 */ /* 0x001fca00078e0204 */
[----:B------:R-:W2:Y:S02]  /*01f0*/  LDG.E R5, desc[UR4][R2.64] ;  /* 0x0000000402057981 */ /* 0x000ea4000c1e1900 */
[----:B--2---:R-:W-:-:S05]  /*0200*/  FADD R5, R5, R6 ;  /* 0x0000000605057221 */ /* 0x004fca0000000000 */
[----:B------:R-:W-:Y:S01]  /*0210*/  STG.E desc[UR4][R2.64], R5 ;  /* 0x0000000502007986 */ /* 0x000fe2000c101904 */
[----:B------:R-:W-:Y:S05]  /*0220*/  EXIT ;  /* 0x000000000000794d */ /* 0x000fea0003800000 */
        .weak           $__internal_1_$__cuda_sm3x_div_rn_noftz_f32_slowpath
        .type           $__internal_1_$__cuda_sm3x_div_rn_noftz_f32_slowpath,@function
        .size           $__internal_1_$__cuda_sm3x_div_rn_noftz_f32_slowpath,(.L_x_147 - $__internal_1_$__cuda_sm3x_div_rn_noftz_f32_slowpath)
$__internal_1_$__cuda_sm3x_div_rn_noftz_f32_slowpath:
[----:B------:R-:W0:Y:S01]  /*0230*/  LDC R3, c[0x0][0x390] ;  /* 0x0000e400ff037b82 */ /* 0x000e220000000800 */
[--C-:B------:R-:W-:Y:S01]  /*0240*/  SHF.R.U32.HI R5, RZ, 0x17, R0.reuse ;  /* 0x00000017ff057819 */ /* 0x100fe20000011600 */
[----:B------:R-:W1:Y:S01]  /*0250*/  LDCU UR6, c[0x0][0x390] ;  /* 0x00007200ff0677ac */ /* 0x000e620008000800 */
[----:B------:R-:W-:Y:S01]  /*0260*/  BSSY.RECONVERGENT B1, `(.L_x_33) ;  /* 0x0000064000017945 */ /* 0x000fe20003800200 */
[----:B------:R-:W-:Y:S01]  /*0270*/  IMAD.MOV.U32 R7, RZ, RZ, R0 ;  /* 0x000000ffff077224 */ /* 0x000fe200078e0000 */
[----:B------:R-:W-:-:S05]  /*0280*/  LOP3.LUT R5, R5, 0xff, RZ, 0xc0, !PT ;  /* 0x000000ff05057812 */ /* 0x000fca00078ec0ff */
[----:B------:R-:W-:Y:S02]  /*0290*/  VIADD R10, R5, 0xffffffff ;  /* 0xffffffff050a7836 */ /* 0x000fe40000000000 */
[----:B-1----:R-:W-:Y:S01]  /*02a0*/  IMAD.U32 R8, RZ, RZ, UR6 ;  /* 0x00000006ff087e24 */ /* 0x002fe2000f8e00ff */
[----:B0-----:R-:W-:-:S04]  /*02b0*/  SHF.R.U32.HI R6, RZ, 0x17, R3 ;  /* 0x00000017ff067819 */ /* 0x001fc80000011603 */
[----:B------:R-:W-:-:S05]  /*02c0*/  LOP3.LUT R6, R6, 0xff, RZ, 0xc0, !PT ;  /* 0x000000ff06067812 */ /* 0x000fca00078ec0ff */
[----:B------:R-:W-:-:S05]  /*02d0*/  VIADD R11, R6, 0xffffffff ;  /* 0xffffffff060b7836 */ /* 0x000fca0000000000 */
[----:B------:R-:W-:-:S04]  /*02e0*/  ISETP.GT.U32.AND P0, PT, R11, 0xfd, PT ;  /* 0x000000fd0b00780c */ /* 0x000fc80003f04070 */
[----:B------:R-:W-:-:S13]  /*02f0*/  ISETP.GT.U32.OR P0, PT, R10, 0xfd, P0 ;  /* 0x000000fd0a00780c */ /* 0x000fda0000704470 */
[----:B------:R-:W-:Y:S01]  /*0300*/  @!P0 IMAD.MOV.U32 R9, RZ, RZ, RZ ;  /* 0x000000ffff098224 */ /* 0x000fe200078e00ff */
[----:B------:R-:W-:Y:S06]  /*0310*/  @!P0 BRA `(.L_x_34) ;  /* 0x00000000005c8947 */ /* 0x000fec0003800000 */
[----:B------:R-:W-:Y:S02]  /*0320*/  FSETP.GTU.FTZ.AND P1, PT, |R3|, +INF , PT ;  /* 0x7f8000000300780b */ /* 0x000fe40003f3c200 */
        /* <DEDUP_REMOVED lines=22> */
.L_x_34:
[----:B------:R-:W-:Y:S01]  /*0490*/  LEA R3, R6, 0xc0800000, 0x17 ;  /* 0xc080000006037811 */ /* 0x000fe200078eb8ff */
[----:B------:R-:W-:Y:S01]  /*04a0*/  VIADD R5, R5, 0xffffff81 ;  /* 0xffffff8105057836 */ /* 0x000fe20000000000 */
[----:B------:R-:W-:Y:S03]  /*04b0*/  BSSY.RECONVERGENT B2, `(.L_x_39) ;  /* 0x0000035000027945 */ /* 0x000fe60003800200 */
[----:B------:R-:W-:Y:S01]  /*04c0*/  IMAD.IADD R3, R8, 0x1, -R3 ;  /* 0x0000000108037824 */ /* 0x000fe200078e0a03 */
[C---:B------:R-:W-:Y:S01]  /*04d0*/  IADD3 R6, PT, PT, R5.reuse, 0x7f, -R6 ;  /* 0x0000007f05067810 */ /* 0x040fe20007ffe806 */
[----:B------:R-:W-:Y:S02]  /*04e0*/  IMAD R0, R5, -0x800000, R7 ;  /* 0xff80000005007824 */ /* 0x000fe400078e0207 */
[----:B------:R-:W0:Y:S01]  /*04f0*/  MUFU.RCP R8, R3 ;  /* 0x0000000300087308 */ /* 0x000e220000001000 */
[----:B------:R-:W-:Y:S01]  /*0500*/  FADD.FTZ R11, -R3, -RZ ;  /* 0x800000ff030b7221 */ /* 0x000fe20000010100 */
[----:B------:R-:W-:-:S03]  /*0510*/  IMAD.IADD R6, R6, 0x1, R9 ;  /* 0x0000000106067824 */ /* 0x000fc600078e0209 */
        /* <DEDUP_REMOVED lines=42> */
.L_x_41:
[----:B------:R-:W-:-:S04]  /*07c0*/  LOP3.LUT R0, R0, 0x80000000, RZ, 0xc0, !PT ;  /* 0x8000000000007812 */ /* 0x000fc800078ec0ff */
[----:B------:R-:W-:Y:S01]  /*07d0*/  LOP3.LUT R0, R0, 0x7f800000, RZ, 0xfc, !PT ;  /* 0x7f80000000007812 */ /* 0x000fe200078efcff */
[----:B------:R-:W-:Y:S06]  /*07e0*/  BRA `(.L_x_42) ;  /* 0x0000000000047947 */ /* 0x000fec0003800000 */
.L_x_40:
[----:B------:R-:W-:-:S07]  /*07f0*/  IMAD R0, R6, 0x800000, R0 ;  /* 0x0080000006007824 */ /* 0x000fce00078e0200 */
.L_x_42:
[----:B------:R-:W-:Y:S05]  /*0800*/  BSYNC.RECONVERGENT B2 ;  /* 0x0000000000027941 */ /* 0x000fea0003800200 */
.L_x_39:
[----:B------:R-:W-:Y:S05]  /*0810*/  BRA `(.L_x_43) ;  /* 0x0000000000207947 */ /* 0x000fea0003800000 */
.L_x_38:
[----:B------:R-:W-:-:S04]  /*0820*/  LOP3.LUT R0, R8, 0x80000000, R7, 0x48, !PT ;  /* 0x8000000008007812 */ /* 0x000fc800078e4807 */
[----:B------:R-:W-:Y:S01]  /*0830*/  LOP3.LUT R0, R0, 0x7f800000, RZ, 0xfc, !PT ;  /* 0x7f80000000007812 */ /* 0x000fe200078efcff */
[----:B------:R-:W-:Y:S06]  /*0840*/  BRA `(.L_x_43) ;  /* 0x0000000000147947 */ /* 0x000fec0003800000 */
.L_x_37:
[----:B------:R-:W-:Y:S01]  /*0850*/  LOP3.LUT R0, R8, 0x80000000, R7, 0x48, !PT ;  /* 0x8000000008007812 */ /* 0x000fe200078e4807 */
[----:B------:R-:W-:Y:S06]  /*0860*/  BRA `(.L_x_43) ;  /* 0x00000000000c7947 */ /* 0x000fec0003800000 */
.L_x_36:
[----:B------:R-:W0:Y:S01]  /*0870*/  MUFU.RSQ R0, -QNAN ;  /* 0xffc0000000007908 */ /* 0x000e220000001400 */
[----:B------:R-:W-:Y:S05]  /*0880*/  BRA `(.L_x_43) ;  /* 0x0000000000047947 */ /* 0x000fea0003800000 */
.L_x_35:
[----:B------:R-:W-:-:S07]  /*0890*/  FADD.FTZ R0, R0, R3 ;  /* 0x0000000300007221 */ /* 0x000fce0000010000 */
.L_x_43:
[----:B------:R-:W-:Y:S05]  /*08a0*/  BSYNC.RECONVERGENT B1 ;  /* 0x0000000000017941 */ /* 0x000fea0003800200 */
.L_x_33:
[----:B------:R-:W-:-:S04]  /*08b0*/  IMAD.MOV.U32 R5, RZ, RZ, 0x0 ;  /* 0x00000000ff057424 */ /* 0x000fc800078e00ff */
[----:B0-----:R-:W-:Y:S05]  /*08c0*/  RET.REL.NODEC R4 `(div_plus_scalar_kernel) ;  /* 0xfffffff404cc7950 */ /* 0x001fea0003c3ffff */
.L_x_44:
        /* <DEDUP_REMOVED lines=11> */
.L_x_147:


//--------------------- .text.div_plus_kernel     --------------------------
	.section	.text.div_plus_kernel,"ax",@progbits
	.align	128
        .global         div_plus_kernel
        .type           div_plus_kernel,@function
        .size           div_plus_kernel,(.L_x_148 - div_plus_kernel)
        .other          div_plus_kernel,@"STO_CUDA_ENTRY STV_DEFAULT"
div_plus_kernel:
.text.div_plus_kernel:
        /* <DEDUP_REMOVED lines=13> */
[----:B------:R-:W2:Y:S01]  /*00d0*/  LDC.64 R4, c[0x0][0x388] ;  /* 0x0000e200ff047b82 */ /* 0x000ea20000000a00 */
[----:B0-----:R-:W-:-:S05]  /*00e0*/  IMAD.WIDE R6, R2, 0x4, R6 ;  /* 0x0000000402067825 */ /* 0x001fca00078e0206 */
[----:B-1----:R-:W3:Y:S01]  /*00f0*/  LDG.E R3, desc[UR4][R6.64] ;  /* 0x0000000406037981 */ /* 0x002ee2000c1e1900 */
[----:B--2---:R-:W-:-:S05]  /*0100*/  IMAD.WIDE R4, R2, 0x4, R4 ;  /* 0x0000000402047825 */ /* 0x004fca00078e0204 */
[----:B------:R-:W2:Y:S01]  /*0110*/  LDG.E R0, desc[UR4][R4.64] ;  /* 0x0000000404007981 */ /* 0x000ea2000c1e1900 */
[----:B------:R-:W-:Y:S01]  /*0120*/  BSSY.RECONVERGENT B0, `(.L_x_45) ;  /* 0x000000c000007945 */ /* 0x000fe20003800200 */
[----:B---3--:R-:W0:Y:S08]  /*0130*/  MUFU.RCP R8, R3 ;  /* 0x0000000300087308 */ /* 0x008e300000001000 */
[----:B--2---:R-:W1:Y:S01]  /*0140*/  FCHK P0, R0, R3 ;  /* 0x0000000300007302 */ /* 0x004e620000000000 */
[----:B0-----:R-:W-:-:S04]  /*0150*/  FFMA R9, -R3, R8, 1 ;  /* 0x3f80000003097423 */ /* 0x001fc80000000108 */
[----:B------:R-:W-:-:S04]  /*0160*/  FFMA R9, R8, R9, R8 ;  /* 0x0000000908097223 */ /* 0x000fc80000000008 */
[----:B------:R-:W-:-:S04]  /*0170*/  FFMA R8, R0, R9, RZ ;  /* 0x0000000900087223 */ /* 0x000fc800000000ff */
[----:B------:R-:W-:-:S04]  /*0180*/  FFMA R10, -R3, R8, R0 ;  /* 0x00000008030a7223 */ /* 0x000fc80000000100 */
[----:B------:R-:W-:Y:S01]  /*0190*/  FFMA R8, R9, R10, R8 ;  /* 0x0000000a09087223 */ /* 0x000fe20000000008 */
[----:B-1----:R-:W-:Y:S06]  /*01a0*/  @!P0 BRA `(.L_x_46) ;  /* 0x00000000000c8947 */ /* 0x002fec0003800000 */
[----:B------:R-:W-:-:S07]  /*01b0*/  MOV R4, 0x1d0 ;  /* 0x000001d000047802 */ /* 0x000fce0000000f00 */
[----:B------:R-:W-:Y:S05]  /*01c0*/  CALL.REL.NOINC `($__internal_2_$__cuda_sm3x_div_rn_noftz_f32_slowpath) ;  /* 0x0000000000207944 */ /* 0x000fea0003c00000 */
[----:B------:R-:W-:-:S07]  /*01d0*/  IMAD.MOV.U32 R8, RZ, RZ, R0 ;  /* 0x000000ffff087224 */ /* 0x000fce00078e0000 */
.L_x_46:
[----:B------:R-:W-:Y:S05]  /*01e0*/  BSYNC.RECONVERGENT B0 ;  /* 0x0000000000007941 */ /* 0x000fea0003800200 */
.L_x_45:
[----:B------:R-:W0:Y:S02]  /*01f0*/  LDC.64 R4, c[0x0][0x398] ;  /* 0x0000e600ff047b82 */ /* 0x000e240000000a00 */
[----:B0-----:R-:W-:-:S05]  /*0200*/  IMAD.WIDE R2, R2, 0x4, R4 ;  /* 0x0000000402027825 */ /* 0x001fca00078e0204 */
[----:B------:R-:W2:Y:S02]  /*0210*/  LDG.E R5, desc[UR4][R2.64] ;  /* 0x0000000402057981 */ /* 0x000ea4000c1e1900 */
[----:B--2---:R-:W-:-:S05]  /*0220*/  FADD R5, R5, R8 ;  /* 0x0000000805057221 */ /* 0x004fca0000000000 */
[----:B------:R-:W-:Y:S01]  /*0230*/  STG.E desc[UR4][R2.64], R5 ;  /* 0x0000000502007986 */ /* 0x000fe2000c101904 */
[----:B------:R-:W-:Y:S05]  /*0240*/  EXIT ;  /* 0x000000000000794d */ /* 0x000fea0003800000 */
        .weak           $__internal_2_$__cuda_sm3x_div_rn_noftz_f32_slowpath
        .type           $__internal_2_$__cuda_sm3x_div_rn_noftz_f32_slowpath,@function
        .size           $__internal_2_$__cuda_sm3x_div_rn_noftz_f32_slowpath,(.L_x_148 - $__internal_2_$__cuda_sm3x_div_rn_noftz_f32_slowpath)
$__internal_2_$__cuda_sm3x_div_rn_noftz_f32_slowpath:
[--C-:B------:R-:W-:Y:S01]  /*0250*/  SHF.R.U32.HI R6, RZ, 0x17, R3.reuse ;  /* 0x00000017ff067819 */ /* 0x100fe20000011603 */
[----:B------:R-:W-:Y:S01]  /*0260*/  BSSY.RECONVERGENT B1, `(.L_x_47) ;  /* 0x0000064000017945 */ /* 0x000fe20003800200 */
[--C-:B------:R-:W-:Y:S01]  /*0270*/  SHF.R.U32.HI R5, RZ, 0x17, R0.reuse ;  /* 0x00000017ff057819 */ /* 0x100fe20000011600 */
[----:B------:R-:W-:Y:S01]  /*0280*/  IMAD.MOV.U32 R7, RZ, RZ, R0 ;  /* 0x000000ffff077224 */ /* 0x000fe200078e0000 */
[----:B------:R-:W-:Y:S01]  /*0290*/  LOP3.LUT R6, R6, 0xff, RZ, 0xc0, !PT ;  /* 0x000000ff06067812 */ /* 0x000fe200078ec0ff */
[----:B------:R-:W-:Y:S01]  /*02a0*/  IMAD.MOV.U32 R8, RZ, RZ, R3 ;  /* 0x000000ffff087224 */ /* 0x000fe200078e0003 */
[----:B------:R-:W-:-:S03]  /*02b0*/  LOP3.LUT R5, R5, 0xff, RZ, 0xc0, !PT ;  /* 0x000000ff05057812 */ /* 0x000fc600078ec0ff */
[----:B------:R-:W-:Y:S02]  /*02c0*/  VIADD R11, R6, 0xffffffff ;  /* 0xffffffff060b7836 */ /* 0x000fe40000000000 */
[----:B------:R-:W-:-:S03]  /*02d0*/  VIADD R10, R5, 0xffffffff ;  /* 0xffffffff050a7836 */ /* 0x000fc60000000000 */
        /* <DEDUP_REMOVED lines=27> */
.L_x_48:
        /* <DEDUP_REMOVED lines=51> */
.L_x_55:
[----:B------:R-:W-:-:S04]  /*07c0*/  LOP3.LUT R0, R0, 0x80000000, RZ, 0xc0, !PT ;  /* 0x8000000000007812 */ /* 0x000fc800078ec0ff */
[----:B------:R-:W-:Y:S01]  /*07d0*/  LOP3.LUT R0, R0, 0x7f800000, RZ, 0xfc, !PT ;  /* 0x7f80000000007812 */ /* 0x000fe200078efcff */
[----:B------:R-:W-:Y:S06]  /*07e0*/  BRA `(.L_x_56) ;  /* 0x0000000000047947 */ /* 0x000fec0003800000 */
.L_x_54:
[----:B------:R-:W-:-:S07]  /*07f0*/  IMAD R0, R6, 0x800000, R0 ;  /* 0x0080000006007824 */ /* 0x000fce00078e0200 */
.L_x_56:
[----:B------:R-:W-:Y:S05]  /*0800*/  BSYNC.RECONVERGENT B2 ;  /* 0x0000000000027941 */ /* 0x000fea0003800200 */
.L_x_53:
[----:B------:R-:W-:Y:S05]  /*0810*/  BRA `(.L_x_57) ;  /* 0x0000000000207947 */ /* 0x000fea0003800000 */
.L_x_52:
[----:B------:R-:W-:-:S04]  /*0820*/  LOP3.LUT R0, R8, 0x80000000, R7, 0x48, !PT ;  /* 0x8000000008007812 */ /* 0x000fc800078e4807 */
[----:B------:R-:W-:Y:S01]  /*0830*/  LOP3.LUT R0, R0, 0x7f800000, RZ, 0xfc, !PT ;  /* 0x7f80000000007812 */ /* 0x000fe200078efcff */
[----:B------:R-:W-:Y:S06]  /*0840*/  BRA `(.L_x_57) ;  /* 0x0000000000147947 */ /* 0x000fec0003800000 */
.L_x_51:
[----:B------:R-:W-:Y:S01]  /*0850*/  LOP3.LUT R0, R8, 0x80000000, R7, 0x48, !PT ;  /* 0x8000000008007812 */ /* 0x000fe200078e4807 */
[----:B------:R-:W-:Y:S06]  /*0860*/  BRA `(.L_x_57) ;  /* 0x00000000000c7947 */ /* 0x000fec0003800000 */
.L_x_50:
[----:B------:R-:W0:Y:S01]  /*0870*/  MUFU.RSQ R0, -QNAN ;  /* 0xffc0000000007908 */ /* 0x000e220000001400 */
[----:B------:R-:W-:Y:S05]  /*0880*/  BRA `(.L_x_57) ;  /* 0x0000000000047947 */ /* 0x000fea0003800000 */
.L_x_49:
[----:B------:R-:W-:-:S07]  /*0890*/  FADD.FTZ R0, R0, R3 ;  /* 0x0000000300007221 */ /* 0x000fce0000010000 */
.L_x_57:
[----:B------:R-:W-:Y:S05]  /*08a0*/  BSYNC.RECONVERGENT B1 ;  /* 0x0000000000017941 */ /* 0x000fea0003800200 */
.L_x_47:
[----:B------:R-:W-:-:S04]  /*08b0*/  IMAD.MOV.U32 R5, RZ, RZ, 0x0 ;  /* 0x00000000ff057424 */ /* 0x000fc800078e00ff */
[----:B0-----:R-:W-:Y:S05]  /*08c0*/  RET.REL.NODEC R4 `(div_plus_kernel) ;  /* 0xfffffff404cc7950 */ /* 0x001fea0003c3ffff */
.L_x_58:
        /* <DEDUP_REMOVED lines=11> */
.L_x_148:


//--------------------- .text.div_scalar_bGrad_kernel --------------------------
	.section	.text.div_scalar_bGrad_kernel,"ax",@progbits
	.align	128
        .global         div_scalar_bGrad_kernel
        .type           div_scalar_bGrad_kernel,@function
        .size           div_scalar_bGrad_kernel,(.L_x_149 - div_scalar_bGrad_kernel)
        .other          div_scalar_bGrad_kernel,@"STO_CUDA_ENTRY STV_DEFAULT"
div_scalar_bGrad_kernel:
.text.div_scalar_bGrad_kernel:
        /* <DEDUP_REMOVED lines=13> */
[----:B------:R-:W2:Y:S06]  /*00d0*/  LDCU UR6, c[0x0][0x390] ;  /* 0x00007200ff0677ac */ /* 0x000eac0008000800 */
[----:B------:R-:W3:Y:S01]  /*00e0*/  LDC.64 R4, c[0x0][0x388] ;  /* 0x0000e200ff047b82 */ /* 0x000ee20000000a00 */
[----:B0-----:R-:W-:-:S06]  /*00f0*/  IMAD.WIDE R6, R2, 0x4, R6 ;  /* 0x0000000402067825 */ /* 0x001fcc00078e0206 */
[----:B-1----:R-:W4:Y:S01]  /*0100*/  LDG.E R6, desc[UR4][R6.64] ;  /* 0x0000000406067981 */ /* 0x002f22000c1e1900 */
[----:B---3--:R-:W-:-:S05]  /*0110*/  IMAD.WIDE R4, R2, 0x4, R4 ;  /* 0x0000000402047825 */ /* 0x008fca00078e0204 */
[----:B------:R-:W2:Y:S01]  /*0120*/  LDG.E R0, desc[UR4][R4.64] ;  /* 0x0000000404007981 */ /* 0x000ea2000c1e1900 */
[----:B------:R-:W-:Y:S01]  /*0130*/  BSSY.RECONVERGENT B0, `(.L_x_59) ;  /* 0x000000e000007945 */ /* 0x000fe20003800200 */
[----:B----4-:R-:W-:-:S04]  /*0140*/  FMUL R3, R6, R6 ;  /* 0x0000000606037220 */ /* 0x010fc80000400000 */
[----:B------:R-:W0:Y:S01]  /*0150*/  MUFU.RCP R8, R3 ;  /* 0x0000000300087308 */ /* 0x000e220000001000 */
[----:B--2---:R-:W-:-:S07]  /*0160*/  FMUL R0, R0, UR6 ;  /* 0x0000000600007c20 */ /* 0x004fce0008400000 */
[----:B------:R-:W1:Y:S01]  /*0170*/  FCHK P0, R0, R3 ;  /* 0x0000000300007302 */ /* 0x000e620000000000 */
[----:B0-----:R-:W-:-:S04]  /*0180*/  FFMA R9, -R3, R8, 1 ;  /* 0x3f80000003097423 */ /* 0x001fc80000000108 */
[----:B------:R-:W-:-:S04]  /*0190*/  FFMA R9, R8, R9, R8 ;  /* 0x0000000908097223 */ /* 0x000fc80000000008 */
[----:B------:R-:W-:-:S04]  /*01a0*/  FFMA R8, R0, R9, RZ ;  /* 0x0000000900087223 */ /* 0x000fc800000000ff */
[----:B------:R-:W-:-:S04]  /*01b0*/  FFMA R6, -R3, R8, R0 ;  /* 0x0000000803067223 */ /* 0x000fc80000000100 */
[----:B------:R-:W-:Y:S01]  /*01c0*/  FFMA R6, R9, R6, R8 ;  /* 0x0000000609067223 */ /* 0x000fe20000000008 */
[----:B-1----:R-:W-:Y:S06]  /*01d0*/  @!P0 BRA `(.L_x_60) ;  /* 0x00000000000c8947 */ /* 0x002fec0003800000 */
[----:B------:R-:W-:-:S07]  /*01e0*/  MOV R4, 0x200 ;  /* 0x0000020000047802 */ /* 0x000fce0000000f00 */
[----:B------:R-:W-:Y:S05]  /*01f0*/  CALL.REL.NOINC `($__internal_3_$__cuda_sm3x_div_rn_noftz_f32_slowpath) ;  /* 0x0000000000207944 */ /* 0x000fea0003c00000 */
[----:B------:R-:W-:-:S07]  /*0200*/  IMAD.MOV.U32 R6, RZ, RZ, R0 ;  /* 0x000000ffff067224 */ /* 0x000fce00078e0000 */
.L_x_60:
[----:B------:R-:W-:Y:S05]  /*0210*/  BSYNC.RECONVERGENT B0 ;  /* 0x0000000000007941 */ /* 0x000fea0003800200 */
.L_x_59:
[----:B------:R-:W0:Y:S02]  /*0220*/  LDC.64 R4, c[0x0][0x3a0] ;  /* 0x0000e800ff047b82 */ /* 0x000e240000000a00 */
[----:B0-----:R-:W-:-:S05]  /*0230*/  IMAD.WIDE R2, R2, 0x4, R4 ;  /* 0x0000000402027825 */ /* 0x001fca00078e0204 */
[----:B------:R-:W2:Y:S02]  /*0240*/  LDG.E R5, desc[UR4][R2.64] ;  /* 0x0000000402057981 */ /* 0x000ea4000c1e1900 */
[----:B--2---:R-:W-:-:S05]  /*0250*/  FADD R5, R5, -R6 ;  /* 0x8000000605057221 */ /* 0x004fca0000000000 */
[----:B------:R-:W-:Y:S01]  /*0260*/  STG.E desc[UR4][R2.64], R5 ;  /* 0x0000000502007986 */ /* 0x000fe2000c101904 */
[----:B------:R-:W-:Y:S05]  /*0270*/  EXIT ;  /* 0x000000000000794d */ /* 0x000fea0003800000 */
        .weak           $__internal_3_$__cuda_sm3x_div_rn_noftz_f32_slowpath
        .type           $__internal_3_$__cuda_sm3x_div_rn_noftz_f32_slowpath,@function
        .size           $__internal_3_$__cuda_sm3x_div_rn_noftz_f32_slowpath,(.L_x_149 - $__internal_3_$__cuda_sm3x_div_rn_noftz_f32_slowpath)
$__internal_3_$__cuda_sm3x_div_rn_noftz_f32_slowpath:
        /* <DEDUP_REMOVED lines=36> */
.L_x_62:
        /* <DEDUP_REMOVED lines=51> */
.L_x_69:
[----:B------:R-:W-:-:S04]  /*07f0*/  LOP3.LUT R0, R0, 0x80000000, RZ, 0xc0, !PT ;  /* 0x8000000000007812 */ /* 0x000fc800078ec0ff */
[----:B------:R-:W-:Y:S01]  /*0800*/  LOP3.LUT R0, R0, 0x7f800000, RZ, 0xfc, !PT ;  /* 0x7f80000000007812 */ /* 0x000fe200078efcff */
[----:B------:R-:W-:Y:S06]  /*0810*/  BRA `(.L_x_70) ;  /* 0x0000000000047947 */ /* 0x000fec0003800000 */
.L_x_68:
[----:B------:R-:W-:-:S07]  /*0820*/  IMAD R0, R6, 0x800000, R0 ;  /* 0x0080000006007824 */ /* 0x000fce00078e0200 */
.L_x_70:
[----:B------:R-:W-:Y:S05]  /*0830*/  BSYNC.RECONVERGENT B2 ;  /* 0x0000000000027941 */ /* 0x000fea0003800200 */
.L_x_67:
[----:B------:R-:W-:Y:S05]  /*0840*/  BRA `(.L_x_71) ;  /* 0x0000000000207947 */ /* 0x000fea0003800000 */
.L_x_66:
[----:B------:R-:W-:-:S04]  /*0850*/  LOP3.LUT R0, R8, 0x80000000, R7, 0x48, !PT ;  /* 0x8000000008007812 */ /* 0x000fc800078e4807 */
[----:B------:R-:W-:Y:S01]  /*0860*/  LOP3.LUT R0, R0, 0x7f800000, RZ, 0xfc, !PT ;  /* 0x7f80000000007812 */ /* 0x000fe200078efcff */
[----:B------:R-:W-:Y:S06]  /*0870*/  BRA `(.L_x_71) ;  /* 0x0000000000147947 */ /* 0x000fec0003800000 */
.L_x_65:
[----:B------:R-:W-:Y:S01]  /*0880*/  LOP3.LUT R0, R8, 0x80000000, R7, 0x48, !PT ;  /* 0x8000000008007812 */ /* 0x000fe200078e4807 */
[----:B------:R-:W-:Y:S06]  /*0890*/  BRA `(.L_x_71) ;  /* 0x00000000000c7947 */ /* 0x000fec0003800000 */
.L_x_64:
[----:B------:R-:W0:Y:S01]  /*08a0*/  MUFU.RSQ R0, -QNAN ;  /* 0xffc0000000007908 */ /* 0x000e220000001400 */
[----:B------:R-:W-:Y:S05]  /*08b0*/  BRA `(.L_x_71) ;  /* 0x0000000000047947 */ /* 0x000fea0003800000 */
.L_x_63:
[----:B------:R-:W-:-:S07]  /*08c0*/  FADD.FTZ R0, R0, R3 ;  /* 0x0000000300007221 */ /* 0x000fce0000010000 */
.L_x_71:
[----:B------:R-:W-:Y:S05]  /*08d0*/  BSYNC.RECONVERGENT B1 ;  /* 0x0000000000017941 */ /* 0x000fea0003800200 */
.L_x_61:
[----:B------:R-:W-:-:S04]  /*08e0*/  IMAD.MOV.U32 R5, RZ, RZ, 0x0 ;  /* 0x00000000ff057424 */ /* 0x000fc800078e00ff */
[----:B0-----:R-:W-:Y:S05]  /*08f0*/  RET.REL.NODEC R4 `(div_scalar_bGrad_kernel) ;  /* 0xfffffff404c07950 */ /* 0x001fea0003c3ffff */
.L_x_72:
        /* <DEDUP_REMOVED lines=16> */
.L_x_149:


//--------------------- .text.div_bGrad_kernel    --------------------------
	.section	.text.div_bGrad_kernel,"ax",@progbits
	.align	128
        .global         div_bGrad_kernel
        .type           div_bGrad_kernel,@function
        .size           div_bGrad_kernel,(.L_x_150 - div_bGrad_kernel)
        .other          div_bGrad_kernel,@"STO_CUDA_ENTRY STV_DEFAULT"
div_bGrad_kernel:
.text.div_bGrad_kernel:
        /* <DEDUP_REMOVED lines=13> */
[----:B------:R-:W2:Y:S08]  /*00d0*/  LDC.64 R6, c[0x0][0x388] ;  /* 0x0000e200ff067b82 */ /* 0x000eb00000000a00 */
[----:B------:R-:W3:Y:S01]  /*00e0*/  LDC.64 R4, c[0x0][0x398] ;  /* 0x0000e600ff047b82 */ /* 0x000ee20000000a00 */
[----:B0-----:R-:W-:-:S06]  /*00f0*/  IMAD.WIDE R8, R2, 0x4, R8 ;  /* 0x0000000402087825 */ /* 0x001fcc00078e0208 */
[----:B-1----:R-:W4:Y:S01]  /*0100*/  LDG.E R8, desc[UR4][R8.64] ;  /* 0x0000000408087981 */ /* 0x002f22000c1e1900 */
[----:B--2---:R-:W-:-:S06]  /*0110*/  IMAD.WIDE R6, R2, 0x4, R6 ;  /* 0x0000000402067825 */ /* 0x004fcc00078e0206 */
[----:B------:R-:W2:Y:S01]  /*0120*/  LDG.E R7, desc[UR4][R6.64] ;  /* 0x0000000406077981 */ /* 0x000ea2000c1e1900 */
[----:B---3--:R-:W-:-:S05]  /*0130*/  IMAD.WIDE R4, R2, 0x4, R4 ;  /* 0x0000000402047825 */ /* 0x008fca00078e0204 */
[----:B------:R-:W2:Y:S01]  /*0140*/  LDG.E R0, desc[UR4][R4.64] ;  /* 0x0000000404007981 */ /* 0x000ea2000c1e1900 */
[----:B------:R-:W-:Y:S01]  /*0150*/  BSSY.RECONVERGENT B0, `(.L_x_73) ;  /* 0x000000e000007945 */ /* 0x000fe20003800200 */
[----:B----4-:R-:W-:-:S04]  /*0160*/  FMUL R3, R8, R8 ;  /* 0x0000000808037220 */ /* 0x010fc80000400000 */
[----:B------:R-:W0:Y:S01]  /*0170*/  MUFU.RCP R10, R3 ;  /* 0x00000003000a7308 */ /* 0x000e220000001000 */
[----:B--2---:R-:W-:-:S07]  /*0180*/  FMUL R0, R0, R7 ;  /* 0x0000000700007220 */ /* 0x004fce0000400000 */
        /* <DEDUP_REMOVED lines=8> */
[----:B------:R-:W-:Y:S05]  /*0210*/  CALL.REL.NOINC `($__internal_4_$__cuda_sm3x_div_rn_noftz_f32_slowpath) ;  /* 0x0000000000207944 */ /* 0x000fea0003c00000 */
[----:B------:R-:W-:-:S07]  /*0220*/  IMAD.MOV.U32 R8, RZ, RZ, R0 ;  /* 0x000000ffff087224 */ /* 0x000fce00078e0000 */
.L_x_74:
[----:B------:R-:W-:Y:S05]  /*0230*/  BSYNC.RECONVERGENT B0 ;  /* 0x0000000000007941 */ /* 0x000fea0003800200 */
.L_x_73:
[----:B------:R-:W0:Y:S02]  /*0240*/  LDC.64 R4, c[0x0][0x3a0] ;  /* 0x0000e800ff047b82 */ /* 0x000e240000000a00 */
[----:B0-----:R-:W-:-:S05]  /*0250*/  IMAD.WIDE R2, R2, 0x4, R4 ;  /* 0x0000000402027825 */ /* 0x001fca00078e0204 */
[----:B------:R-:W2:Y:S02]  /*0260*/  LDG.E R5, desc[UR4][R2.64] ;  /* 0x0000000402057981 */ /* 0x000ea4000c1e1900 */
[----:B--2---:R-:W-:-:S05]  /*0270*/  FADD R5, R5, -R8 ;  /* 0x8000000805057221 */ /* 0x004fca0000000000 */
[----:B------:R-:W-:Y:S01]  /*0280*/  STG.E desc[UR4][R2.64], R5 ;  /* 0x0000000502007986 */ /* 0x000fe2000c101904 */
[----:B------:R-:W-:Y:S05]  /*0290*/  EXIT ;  /* 0x000000000000794d */ /* 0x000fea0003800000 */
        .weak           $__internal_4_$__cuda_sm3x_div_rn_noftz_f32_slowpath
        .type           $__internal_4_$__cuda_sm3x_div_rn_noftz_f32_slowpath,@function
        .size           $__internal_4_$__cuda_sm3x_div_rn_noftz_f32_slowpath,(.L_x_150 - $__internal_4_$__cuda_sm3x_div_rn_noftz_f32_slowpath)
$__internal_4_$__cuda_sm3x_div_rn_noftz_f32_slowpath:
        /* <DEDUP_REMOVED lines=36> */
.L_x_76:
        /* <DEDUP_REMOVED lines=51> */
.L_x_83:
[----:B------:R-:W-:-:S04]  /*0810*/  LOP3.LUT R0, R0, 0x80000000, RZ, 0xc0, !PT ;  /* 0x8000000000007812 */ /* 0x000fc800078ec0ff */
[----:B------:R-:W-:Y:S01]  /*0820*/  LOP3.LUT R0, R0, 0x7f800000, RZ, 0xfc, !PT ;  /* 0x7f80000000007812 */ /* 0x000fe200078efcff */
[----:B------:R-:W-:Y:S06]  /*0830*/  BRA `(.L_x_84) ;  /* 0x0000000000047947 */ /* 0x000fec0003800000 */
.L_x_82:
[----:B------:R-:W-:-:S07]  /*0840*/  IMAD R0, R6, 0x800000, R0 ;  /* 0x0080000006007824 */ /* 0x000fce00078e0200 */
.L_x_84:
[----:B------:R-:W-:Y:S05]  /*0850*/  BSYNC.RECONVERGENT B2 ;  /* 0x0000000000027941 */ /* 0x000fea0003800200 */
.L_x_81:
[----:B------:R-:W-:Y:S05]  /*0860*/  BRA `(.L_x_85) ;  /* 0x0000000000207947 */ /* 0x000fea0003800000 */
.L_x_80:
[----:B------:R-:W-:-:S04]  /*0870*/  LOP3.LUT R0, R8, 0x80000000, R7, 0x48, !PT ;  /* 0x8000000008007812 */ /* 0x000fc800078e4807 */
[----:B------:R-:W-:Y:S01]  /*0880*/  LOP3.LUT R0, R0, 0x7f800000, RZ, 0xfc, !PT ;  /* 0x7f80000000007812 */ /* 0x000fe200078efcff */
[----:B------:R-:W-:Y:S06]  /*0890*/  BRA `(.L_x_85) ;  /* 0x0000000000147947 */ /* 0x000fec0003800000 */
.L_x_79:
[----:B------:R-:W-:Y:S01]  /*08a0*/  LOP3.LUT R0, R8, 0x80000000, R7, 0x48, !PT ;  /* 0x8000000008007812 */ /* 0x000fe200078e4807 */
[----:B------:R-:W-:Y:S06]  /*08b0*/  BRA `(.L_x_85) ;  /* 0x00000000000c7947 */ /* 0x000fec0003800000 */
.L_x_78:
[----:B------:R-:W0:Y:S01]  /*08c0*/  MUFU.RSQ R0, -QNAN ;  /* 0xffc0000000007908 */ /* 0x000e220000001400 */
[----:B------:R-:W-:Y:S05]  /*08d0*/  BRA `(.L_x_85) ;  /* 0x0000000000047947 */ /* 0x000fea0003800000 */
.L_x_77:
[----:B------:R-:W-:-:S07]  /*08e0*/  FADD.FTZ R0, R0, R3 ;  /* 0x0000000300007221 */ /* 0x000fce0000010000 */
.L_x_85:
[----:B------:R-:W-:Y:S05]  /*08f0*/  BSYNC.RECONVERGENT B1 ;  /* 0x0000000000017941 */ /* 0x000fea0003800200 */
.L_x_75:
[----:B------:R-:W-:-:S04]  /*0900*/  IMAD.MOV.U32 R5, RZ, RZ, 0x0 ;  /* 0x00000000ff057424 */ /* 0x000fc800078e00ff */
[----:B0-----:R-:W-:Y:S05]  /*0910*/  RET.REL.NODEC R4 `(div_bGrad_kernel) ;  /* 0xfffffff404b87950 */ /* 0x001fea0003c3ffff */
.L_x_86:
        /* <DEDUP_REMOVED lines=14> */
.L_x_150:


//--------------------- .text.scalar_div_kernel   --------------------------
	.section	.text.scalar_div_kernel,"ax",@progbits
	.align	128
        .global         scalar_div_kernel
        .type           scalar_div_kernel,@function
        .size           scalar_div_kernel,(.L_x_151 - scalar_div_kernel)
        .other          scalar_div_kernel,@"STO_CUDA_ENTRY STV_DEFAULT"
scalar_div_kernel:
.text.scalar_div_kernel:
        /* <DEDUP_REMOVED lines=27> */
[----:B------:R-:W-:Y:S05]  /*01b0*/  CALL.REL.NOINC `($__internal_5_$__cuda_sm3x_div_rn_noftz_f32_slowpath) ;  /* 0x0000000000187944 */ /* 0x000fea0003c00000 */
[----:B------:R-:W-:-:S07]  /*01c0*/  IMAD.MOV.U32 R7, RZ, RZ, R0 ;  /* 0x000000ffff077224 */ /* 0x000fce00078e0000 */
.L_x_88:
[----:B------:R-:W-:Y:S05]  /*01d0*/  BSYNC.RECONVERGENT B0 ;  /* 0x0000000000007941 */ /* 0x000fea0003800200 */
.L_x_87:
[----:B------:R-:W0:Y:S02]  /*01e0*/  LDC.64 R4, c[0x0][0x398] ;  /* 0x0000e600ff047b82 */ /* 0x000e240000000a00 */
[----:B0-----:R-:W-:-:S05]  /*01f0*/  IMAD.WIDE R2, R2, 0x4, R4 ;  /* 0x0000000402027825 */ /* 0x001fca00078e0204 */
[----:B------:R-:W-:Y:S01]  /*0200*/  STG.E desc[UR4][R2.64], R7 ;  /* 0x0000000702007986 */ /* 0x000fe2000c101904 */
[----:B------:R-:W-:Y:S05]  /*0210*/  EXIT ;  /* 0x000000000000794d */ /* 0x000fea0003800000 */
        .weak           $__internal_5_$__cuda_sm3x_div_rn_noftz_f32_slowpath
        .type           $__internal_5_$__cuda_sm3x_div_rn_noftz_f32_slowpath,@function
        .size           $__internal_5_$__cuda_sm3x_div_rn_noftz_f32_slowpath,(.L_x_151 - $__internal_5_$__cuda_sm3x_div_rn_noftz_f32_slowpath)
$__internal_5_$__cuda_sm3x_div_rn_noftz_f32_slowpath:
        /* <DEDUP_REMOVED lines=38> */
.L_x_90:
        /* <DEDUP_REMOVED lines=51> */
.L_x_97:
[----:B------:R-:W-:-:S04]  /*07b0*/  LOP3.LUT R0, R0, 0x80000000, RZ, 0xc0, !PT ;  /* 0x8000000000007812 */ /* 0x000fc800078ec0ff */
[----:B------:R-:W-:Y:S01]  /*07c0*/  LOP3.LUT R0, R0, 0x7f800000, RZ, 0xfc, !PT ;  /* 0x7f80000000007812 */ /* 0x000fe200078efcff */
[----:B------:R-:W-:Y:S06]  /*07d0*/  BRA `(.L_x_98) ;  /* 0x0000000000047947 */ /* 0x000fec0003800000 */
.L_x_96:
[----:B------:R-:W-:-:S07]  /*07e0*/  IMAD R0, R6, 0x800000, R0 ;  /* 0x0080000006007824 */ /* 0x000fce00078e0200 */
.L_x_98:
[----:B------:R-:W-:Y:S05]  /*07f0*/  BSYNC.RECONVERGENT B2 ;  /* 0x0000000000027941 */ /* 0x000fea0003800200 */
.L_x_95:
[----:B------:R-:W-:Y:S05]  /*0800*/  BRA `(.L_x_99) ;  /* 0x0000000000207947 */ /* 0x000fea0003800000 */
.L_x_94:
[----:B------:R-:W-:-:S04]  /*0810*/  LOP3.LUT R0, R5, 0x80000000, R8, 0x48, !PT ;  /* 0x8000000005007812 */ /* 0x000fc800078e4808 */
[----:B------:R-:W-:Y:S01]  /*0820*/  LOP3.LUT R0, R0, 0x7f800000, RZ, 0xfc, !PT ;  /* 0x7f80000000007812 */ /* 0x000fe200078efcff */
[----:B------:R-:W-:Y:S06]  /*0830*/  BRA `(.L_x_99) ;  /* 0x0000000000147947 */ /* 0x000fec0003800000 */
.L_x_93:
[----:B------:R-:W-:Y:S01]  /*0840*/  LOP3.LUT R0, R5, 0x80000000, R8, 0x48, !PT ;  /* 0x8000000005007812 */ /* 0x000fe200078e4808 */
[----:B------:R-:W-:Y:S06]  /*0850*/  BRA `(.L_x_99) ;  /* 0x00000000000c7947 */ /* 0x000fec0003800000 */
.L_x_92:
[----:B------:R-:W0:Y:S01]  /*0860*/  MUFU.RSQ R0, -QNAN ;  /* 0xffc0000000007908 */ /* 0x000e220000001400 */
[----:B------:R-:W-:Y:S05]  /*0870*/  BRA `(.L_x_99) ;  /* 0x0000000000047947 */ /* 0x000fea0003800000 */
.L_x_91:
[----:B------:R-:W-:-:S07]  /*0880*/  FADD.FTZ R0, R0, R3 ;  /* 0x0000000300007221 */ /* 0x000fce0000010000 */
.L_x_99:
[----:B------:R-:W-:Y:S05]  /*0890*/  BSYNC.RECONVERGENT B1 ;  /* 0x0000000000017941 */ /* 0x000fea0003800200 */
.L_x_89:
[----:B------:R-:W-:-:S04]  /*08a0*/  IMAD.MOV.U32 R5, RZ, RZ, 0x0 ;  /* 0x00000000ff057424 */ /* 0x000fc800078e00ff */
[----:B0-----:R-:W-:Y:S05]  /*08b0*/  RET.REL.NODEC R4 `(scalar_div_kernel) ;  /* 0xfffffff404d07950 */ /* 0x001fea0003c3ffff */
.L_x_100:
        /* <DEDUP_REMOVED lines=12> */
.L_x_151:


//--------------------- .text.div_scalar_kernel   --------------------------
	.section	.text.div_scalar_kernel,"ax",@progbits
	.align	128
        .global         div_scalar_kernel
        .type           div_scalar_kernel,@function
        .size           div_scalar_kernel,(.L_x_152 - div_scalar_kernel)
        .other          div_scalar_kernel,@"STO_CUDA_ENTRY STV_DEFAULT"
div_scalar_kernel:
.text.div_scalar_kernel:
        /* <DEDUP_REMOVED lines=26> */
[----:B------:R-:W-:Y:S05]  /*01a0*/  CALL.REL.NOINC `($__internal_6_$__cuda_sm3x_div_rn_noftz_f32_slowpath) ;  /* 0x0000000000187944 */ /* 0x000fea0003c00000 */
[----:B------:R-:W-:-:S07]  /*01b0*/  IMAD.MOV.U32 R7, RZ, RZ, R0 ;  /* 0x000000ffff077224 */ /* 0x000fce00078e0000 */
.L_x_102:
[----:B------:R-:W-:Y:S05]  /*01c0*/  BSYNC.RECONVERGENT B0 ;  /* 0x0000000000007941 */ /* 0x000fea0003800200 */
.L_x_101:
[----:B------:R-:W0:Y:S02]  /*01d0*/  LDC.64 R4, c[0x0][0x398] ;  /* 0x0000e600ff047b82 */ /* 0x000e240000000a00 */
[----:B0-----:R-:W-:-:S05]  /*01e0*/  IMAD.WIDE R2, R2, 0x4, R4 ;  /* 0x0000000402027825 */ /* 0x001fca00078e0204 */
[----:B------:R-:W-:Y:S01]  /*01f0*/  STG.E desc[UR4][R2.64], R7 ;  /* 0x0000000702007986 */ /* 0x000fe2000c101904 */
[----:B------:R-:W-:Y:S05]  /*0200*/  EXIT ;  /* 0x000000000000794d */ /* 0x000fea0003800000 */
        .weak           $__internal_6_$__cuda_sm3x_div_rn_noftz_f32_slowpath
        .type           $__internal_6_$__cuda_sm3x_div_rn_noftz_f32_slowpath,@function
        .size           $__internal_6_$__cuda_sm3x_div_rn_noftz_f32_slowpath,(.L_x_152 - $__internal_6_$__cuda_sm3x_div_rn_noftz_f32_slowpath)
$__internal_6_$__cuda_sm3x_div_rn_noftz_f32_slowpath:
        /* <DEDUP_REMOVED lines=38> */
.L_x_104:
        /* <DEDUP_REMOVED lines=51> */
.L_x_111:
[----:B------:R-:W-:-:S04]  /*07a0*/  LOP3.LUT R0, R0, 0x80000000, RZ, 0xc0, !PT ;  /* 0x8000000000007812 */ /* 0x000fc800078ec0ff */
[----:B------:R-:W-:Y:S01]  /*07b0*/  LOP3.LUT R0, R0, 0x7f800000, RZ, 0xfc, !PT ;  /* 0x7f80000000007812 */ /* 0x000fe200078efcff */
[----:B------:R-:W-:Y:S06]  /*07c0*/  BRA `(.L_x_112) ;  /* 0x0000000000047947 */ /* 0x000fec0003800000 */
.L_x_110:
[----:B------:R-:W-:-:S07]  /*07d0*/  IMAD R0, R6, 0x800000, R0 ;  /* 0x0080000006007824 */ /* 0x000fce00078e0200 */
.L_x_112:
[----:B------:R-:W-:Y:S05]  /*07e0*/  BSYNC.RECONVERGENT B2 ;  /* 0x0000000000027941 */ /* 0x000fea0003800200 */
.L_x_109:
[----:B------:R-:W-:Y:S05]  /*07f0*/  BRA `(.L_x_113) ;  /* 0x0000000000207947 */ /* 0x000fea0003800000 */
.L_x_108:
[----:B------:R-:W-:-:S04]  /*0800*/  LOP3.LUT R0, R8, 0x80000000, R7, 0x48, !PT ;  /* 0x8000000008007812 */ /* 0x000fc800078e4807 */
[----:B------:R-:W-:Y:S01]  /*0810*/  LOP3.LUT R0, R0, 0x7f800000, RZ, 0xfc, !PT ;  /* 0x7f80000000007812 */ /* 0x000fe200078efcff */
[----:B------:R-:W-:Y:S06]  /*0820*/  BRA `(.L_x_113) ;  /* 0x0000000000147947 */ /* 0x000fec0003800000 */
.L_x_107:
[----:B------:R-:W-:Y:S01]  /*0830*/  LOP3.LUT R0, R8, 0x80000000, R7, 0x48, !PT ;  /* 0x8000000008007812 */ /* 0x000fe200078e4807 */
[----:B------:R-:W-:Y:S06]  /*0840*/  BRA `(.L_x_113) ;  /* 0x00000000000c7947 */ /* 0x000fec0003800000 */
.L_x_106:
[----:B------:R-:W0:Y:S01]  /*0850*/  MUFU.RSQ R0, -QNAN ;  /* 0xffc0000000007908 */ /* 0x000e220000001400 */
[----:B------:R-:W-:Y:S05]  /*0860*/  BRA `(.L_x_113) ;  /* 0x0000000000047947 */ /* 0x000fea0003800000 */
.L_x_105:
[----:B------:R-:W-:-:S07]  /*0870*/  FADD.FTZ R0, R0, R3 ;  /* 0x0000000300007221 */ /* 0x000fce0000010000 */
.L_x_113:
[----:B------:R-:W-:Y:S05]  /*0880*/  BSYNC.RECONVERGENT B1 ;  /* 0x0000000000017941 */ /* 0x000fea0003800200 */
.L_x_103:
[----:B------:R-:W-:-:S04]  /*0890*/  IMAD.MOV.U32 R5, RZ, RZ, 0x0 ;  /* 0x00000000ff057424 */ /* 0x000fc800078e00ff */
[----:B0-----:R-:W-:Y:S05]  /*08a0*/  RET.REL.NODEC R4 `(div_scalar_kernel) ;  /* 0xfffffff404d47950 */ /* 0x001fea0003c3ffff */
.L_x_114:
        /* <DEDUP_REMOVED lines=13> */
.L_x_152:


//--------------------- .text.div_kernel          --------------------------
	.section	.text.div_kernel,"ax",@progbits
	.align	128
        .global         div_kernel
        .type           div_kernel,@function
        .size           div_kernel,(.L_x_153 - div_kernel)
        .other          div_kernel,@"STO_CUDA_ENTRY STV_DEFAULT"
div_kernel:
.text.div_kernel:
        /* <DEDUP_REMOVED lines=28> */
[----:B------:R-:W-:Y:S05]  /*01c0*/  CALL.REL.NOINC `($__internal_7_$__cuda_sm3x_div_rn_noftz_f32_slowpath) ;  /* 0x0000000000187944 */ /* 0x000fea0003c00000 */
[----:B------:R-:W-:-:S07]  /*01d0*/  IMAD.MOV.U32 R9, RZ, RZ, R0 ;  /* 0x000000ffff097224 */ /* 0x000fce00078e0000 */
.L_x_116:
[----:B------:R-:W-:Y:S05]  /*01e0*/  BSYNC.RECONVERGENT B0 ;  /* 0x0000000000007941 */ /* 0x000fea0003800200 */
.L_x_115:
[----:B------:R-:W0:Y:S02]  /*01f0*/  LDC.64 R4, c[0x0][0x398] ;  /* 0x0000e600ff047b82 */ /* 0x000e240000000a00 */
[----:B0-----:R-:W-:-:S05]  /*0200*/  IMAD.WIDE R2, R2, 0x4, R4 ;  /* 0x0000000402027825 */ /* 0x001fca00078e0204 */
[----:B------:R-:W-:Y:S01]  /*0210*/  STG.E desc[UR4][R2.64], R9 ;  /* 0x0000000902007986 */ /* 0x000fe2000c101904 */
[----:B------:R-:W-:Y:S05]  /*0220*/  EXIT ;  /* 0x000000000000794d */ /* 0x000fea0003800000 */
        .weak           $__internal_7_$__cuda_sm3x_div_rn_noftz_f32_slowpath
        .type           $__internal_7_$__cuda_sm3x_div_rn_noftz_f32_slowpath,@function
        .size           $__internal_7_$__cuda_sm3x_div_rn_noftz_f32_slowpath,(.L_x_153 - $__internal_7_$__cuda_sm3x_div_rn_noftz_f32_slowpath)
$__internal_7_$__cuda_sm3x_div_rn_noftz_f32_slowpath:
        /* <DEDUP_REMOVED lines=36> */
.L_x_118:
        /* <DEDUP_REMOVED lines=51> */
.L_x_125:
[----:B------:R-:W-:-:S04]  /*07a0*/  LOP3.LUT R0, R0, 0x80000000, RZ, 0xc0, !PT ;  /* 0x8000000000007812 */ /* 0x000fc800078ec0ff */
[----:B------:R-:W-:Y:S01]  /*07b0*/  LOP3.LUT R0, R0, 0x7f800000, RZ, 0xfc, !PT ;  /* 0x7f80000000007812 */ /* 0x000fe200078efcff */
[----:B------:R-:W-:Y:S06]  /*07c0*/  BRA `(.L_x_126) ;  /* 0x0000000000047947 */ /* 0x000fec0003800000 */
.L_x_124:
[----:B------:R-:W-:-:S07]  /*07d0*/  IMAD R0, R6, 0x800000, R0 ;  /* 0x0080000006007824 */ /* 0x000fce00078e0200 */
.L_x_126:
[----:B------:R-:W-:Y:S05]  /*07e0*/  BSYNC.RECONVERGENT B2 ;  /* 0x0000000000027941 */ /* 0x000fea0003800200 */
.L_x_123:
[----:B------:R-:W-:Y:S05]  /*07f0*/  BRA `(.L_x_127) ;  /* 0x0000000000207947 */ /* 0x000fea0003800000 */
.L_x_122:
[----:B------:R-:W-:-:S04]  /*0800*/  LOP3.LUT R0, R8, 0x80000000, R7, 0x48, !PT ;  /* 0x8000000008007812 */ /* 0x000fc800078e4807 */
[----:B------:R-:W-:Y:S01]  /*0810*/  LOP3.LUT R0, R0, 0x7f800000, RZ, 0xfc, !PT ;  /* 0x7f80000000007812 */ /* 0x000fe200078efcff */
[----:B------:R-:W-:Y:S06]  /*0820*/  BRA `(.L_x_127) ;  /* 0x0000000000147947 */ /* 0x000fec0003800000 */
.L_x_121:
[----:B------:R-:W-:Y:S01]  /*0830*/  LOP3.LUT R0, R8, 0x80000000, R7, 0x48, !PT ;  /* 0x8000000008007812 */ /* 0x000fe200078e4807 */
[----:B------:R-:W-:Y:S06]  /*0840*/  BRA `(.L_x_127) ;  /* 0x00000000000c7947 */ /* 0x000fec0003800000 */
.L_x_120:
[----:B------:R-:W0:Y:S01]  /*0850*/  MUFU.RSQ R0, -QNAN ;  /* 0xffc0000000007908 */ /* 0x000e220000001400 */
[----:B------:R-:W-:Y:S05]  /*0860*/  BRA `(.L_x_127) ;  /* 0x0000000000047947 */ /* 0x000fea0003800000 */
.L_x_119:
[----:B------:R-:W-:-:S07]  /*0870*/  FADD.FTZ R0, R0, R3 ;  /* 0x0000000300007221 */ /* 0x000fce0000010000 */
.L_x_127:
[----:B------:R-:W-:Y:S05]  /*0880*/  BSYNC.RECONVERGENT B1 ;  /* 0x0000000000017941 */ /* 0x000fea0003800200 */
.L_x_117:
[----:B------:R-:W-:-:S04]  /*0890*/  IMAD.MOV.U32 R5, RZ, RZ, 0x0 ;  /* 0x00000000ff057424 */ /* 0x000fc800078e00ff */
[----:B0-----:R-:W-:Y:S05]  /*08a0*/  RET.REL.NODEC R4 `(div_kernel) ;  /* 0xfffffff404d47950 */ /* 0x001fea0003c3ffff */
.L_x_128:
        /* <DEDUP_REMOVED lines=13> */
.L_x_153:


//--------------------- .text.mul_plus_scalar_kernel --------------------------
	.section	.text.mul_plus_scalar_kernel,"ax",@progbits
	.align	128
        .global         mul_plus_scalar_kernel
        .type           mul_plus_scalar_kernel,@function
        .size           mul_plus_scalar_kernel,(.L_x_167 - mul_plus_scalar_kernel)
        .other          mul_plus_scalar_kernel,@"STO_CUDA_ENTRY STV_DEFAULT"
mul_plus_scalar_kernel:
.text.mul_plus_scalar_kernel:
        /* <DEDUP_REMOVED lines=16> */
[----:B-1----:R-:W2:Y:S01]  /*0100*/  LDG.E R2, desc[UR4][R2.64] ;  /* 0x0000000402027981 */ /* 0x002ea2000c1e1900 */
[----:B---3--:R-:W-:-:S05]  /*0110*/  IMAD.WIDE R4, R7, 0x4, R4 ;  /* 0x0000000407047825 */ /* 0x008fca00078e0204 */
[----:B------:R-:W2:Y:S02]  /*0120*/  LDG.E R7, desc[UR4][R4.64] ;  /* 0x0000000404077981 */ /* 0x000ea4000c1e1900 */
[----:B--2---:R-:W-:-:S05]  /*0130*/  FFMA R7, R2, UR6, R7 ;  /* 0x0000000602077c23 */ /* 0x004fca0008000007 */
[----:B------:R-:W-:Y:S01]  /*0140*/  STG.E desc[UR4][R4.64], R7 ;  /* 0x0000000704007986 */ /* 0x000fe2000c101904 */
[----:B------:R-:W-:Y:S05]  /*0150*/  EXIT ;  /* 0x000000000000794d */ /* 0x000fea0003800000 */
.L_x_129:
        /* <DEDUP_REMOVED lines=10> */
.L_x_167:


//--------------------- .text.mul_plus_kernel     --------------------------
	.section	.text.mul_plus_kernel,"ax",@progbits
	.align	128
        .global         mul_plus_kernel
        .type           mul_plus_kernel,@function
        .size           mul_plus_kernel,(.L_x_168 - mul_plus_kernel)
        .other          mul_plus_kernel,@"STO_CUDA_ENTRY STV_DEFAULT"
mul_plus_kernel:
.text.mul_plus_kernel:
        /* <DEDUP_REMOVED lines=18> */
[----:B------:R-:W4:Y:S01]  /*0120*/  LDG.E R5, desc[UR4][R4.64] ;  /* 0x0000000404057981 */ /* 0x000f22000c1e1900 */
[----:B---3--:R-:W-:-:S05]  /*0130*/  IMAD.WIDE R6, R9, 0x4, R6 ;  /* 0x0000000409067825 */ /* 0x008fca00078e0206 */
[----:B------:R-:W4:Y:S02]  /*0140*/  LDG.E R9, desc[UR4][R6.64] ;  /* 0x0000000406097981 */ /* 0x000f24000c1e1900 */
[----:B----4-:R-:W-:-:S05]  /*0150*/  FFMA R9, R2, R5, R9 ;  /* 0x0000000502097223 */ /* 0x010fca0000000009 */
[----:B------:R-:W-:Y:S01]  /*0160*/  STG.E desc[UR4][R6.64], R9 ;  /* 0x0000000906007986 */ /* 0x000fe2000c101904 */
[----:B------:R-:W-:Y:S05]  /*0170*/  EXIT ;  /* 0x000000000000794d */ /* 0x000fea0003800000 */
.L_x_130:
        /* <DEDUP_REMOVED lines=16> */
.L_x_168:


//--------------------- .text.mul_scalar_kernel   --------------------------
	.section	.text.mul_scalar_kernel,"ax",@progbits
	.align	128
        .global         mul_scalar_kernel
        .type           mul_scalar_kernel,@function
        .size           mul_scalar_kernel,(.L_x_169 - mul_scalar_kernel)
        .other          mul_scalar_kernel,@"STO_CUDA_ENTRY STV_DEFAULT"
mul_scalar_kernel:
.text.mul_scalar_kernel:
        /* <DEDUP_REMOVED lines=17> */
[----:B---3--:R-:W-:-:S04]  /*0110*/  IMAD.WIDE R4, R7, 0x4, R4 ;  /* 0x0000000407047825 */ /* 0x008fc800078e0204 */
[----:B--2---:R-:W-:-:S05]  /*0120*/  FMUL R7, R2, UR6 ;  /* 0x0000000602077c20 */ /* 0x004fca0008400000 */
[----:B------:R-:W-:Y:S01]  /*0130*/  STG.E desc[UR4][R4.64], R7 ;  /* 0x0000000704007986 */ /* 0x000fe2000c101904 */
[----:B------:R-:W-:Y:S05]  /*0140*/  EXIT ;  /* 0x000000000000794d */ /* 0x000fea0003800000 */
.L_x_131:
        /* <DEDUP_REMOVED lines=11> */
.L_x_169:


//--------------------- .text.mul_kernel          --------------------------
	.section	.text.mul_kernel,"ax",@progbits
	.align	128
        .global         mul_kernel
        .type           mul_kernel,@function
        .size           mul_kernel,(.L_x_170 - mul_kernel)
        .other          mul_kernel,@"STO_CUDA_ENTRY STV_DEFAULT"
mul_kernel:
.text.mul_kernel:
        /* <DEDUP_REMOVED lines=19> */
[----:B---3--:R-:W-:-:S04]  /*0130*/  IMAD.WIDE R6, R9, 0x4, R6 ;  /* 0x0000000409067825 */ /* 0x008fc800078e0206 */
[----:B----4-:R-:W-:-:S05]  /*0140*/  FMUL R9, R2, R5 ;  /* 0x0000000502097220 */ /* 0x010fca0000400000 */
[----:B------:R-:W-:Y:S01]  /*0150*/  STG.E desc[UR4][R6.64], R9 ;  /* 0x0000000906007986 */ /* 0x000fe2000c101904 */
[----:B------:R-:W-:Y:S05]  /*0160*/  EXIT ;  /* 0x000000000000794d */ /* 0x000fea0003800000 */
.L_x_132:
        /* <DEDUP_REMOVED lines=9> */
.L_x_170:


//--------------------- .text.scalar_sub_kernel   --------------------------
	.section	.text.scalar_sub_kernel,"ax",@progbits
	.align	128
        .global         scalar_sub_kernel
        .type           scalar_sub_kernel,@function
        .size           scalar_sub_kernel,(.L_x_171 - scalar_sub_kernel)
        .other          scalar_sub_kernel,@"STO_CUDA_ENTRY STV_DEFAULT"
scalar_sub_kernel:
.text.scalar_sub_kernel:
        /* <DEDUP_REMOVED lines=18> */
[----:B--2---:R-:W-:-:S05]  /*0120*/  FADD R7, -R2, UR6 ;  /* 0x0000000602077e21 */ /* 0x004fca0008000100 */
[----:B------:R-:W-:Y:S01]  /*0130*/  STG.E desc[UR4][R4.64], R7 ;  /* 0x0000000704007986 */ /* 0x000fe2000c101904 */
[----:B------:R-:W-:Y:S05]  /*0140*/  EXIT ;  /* 0x000000000000794d */ /* 0x000fea0003800000 */
.L_x_133:
        /* <DEDUP_REMOVED lines=11> */
.L_x_171:


//--------------------- .text.sub_scalar_kernel   --------------------------
	.section	.text.sub_scalar_kernel,"ax",@progbits
	.align	128
        .global         sub_scalar_kernel
        .type           sub_scalar_kernel,@function
        .size           sub_scalar_kernel,(.L_x_172 - sub_scalar_kernel)
        .other          sub_scalar_kernel,@"STO_CUDA_ENTRY STV_DEFAULT"
sub_scalar_kernel:
.text.sub_scalar_kernel:
        /* <DEDUP_REMOVED lines=18> */
[----:B--2---:R-:W-:-:S05]  /*0120*/  FADD R7, R2, -UR6 ;  /* 0x8000000602077e21 */ /* 0x004fca0008000000 */
[----:B------:R-:W-:Y:S01]  /*0130*/  STG.E desc[UR4][R4.64], R7 ;  /* 0x0000000704007986 */ /* 0x000fe2000c101904 */
[----:B------:R-:W-:Y:S05]  /*0140*/  EXIT ;  /* 0x000000000000794d */ /* 0x000fea0003800000 */
.L_x_134:
        /* <DEDUP_REMOVED lines=11> */
.L_x_172:


//--------------------- .text.sub_kernel          --------------------------
	.section	.text.sub_kernel,"ax",@progbits
	.align	128
        .global         sub_kernel
        .type           sub_kernel,@function
        .size           sub_kernel,(.L_x_173 - sub_kernel)
        .other          sub_kernel,@"STO_CUDA_ENTRY STV_DEFAULT"
sub_kernel:
.text.sub_kernel:
        /* <DEDUP_REMOVED lines=20> */
[----:B----4-:R-:W-:-:S05]  /*0140*/  FADD R9, R2, -R5 ;  /* 0x8000000502097221 */ /* 0x010fca0000000000 */
[----:B------:R-:W-:Y:S01]  /*0150*/  STG.E desc[UR4][R6.64], R9 ;  /* 0x0000000906007986 */ /* 0x000fe2000c101904 */
[----:B------:R-:W-:Y:S05]  /*0160*/  EXIT ;  /* 0x000000000000794d */ /* 0x000fea0003800000 */
.L_x_135:
        /* <DEDUP_REMOVED lines=9> */
.L_x_173:


//--------------------- .text.add_channel_kernel  --------------------------
	.section	.text.add_channel_kernel,"ax",@progbits
	.align	128
        .global         add_channel_kernel
        .type           add_channel_kernel,@function
        .size           add_channel_kernel,(.L_x_174 - add_channel_kernel)
        .other          add_channel_kernel,@"STO_CUDA_ENTRY STV_DEFAULT"
add_channel_kernel:
.text.add_channel_kernel:
[----:B------:R-:W-:Y:S01]  /*0000*/  LDC R1, c[0x0][0x37c] ;  /* 0x0000df00ff017b82 */ /* 0x000fe20000000800 */
[----:B------:R-:W0:Y:S07]  /*0010*/  S2R R3, SR_TID.X ;  /* 0x0000000000037919 */ /* 0x000e2e0000002100 */
[----:B------:R-:W-:Y:S01]  /*0020*/  S2UR UR4, SR_CTAID.X ;  /* 0x00000000000479c3 */ /* 0x000fe20000002500 */
[----:B------:R-:W1:Y:S07]  /*0030*/  LDCU UR6, c[0x0][0x370] ;  /* 0x00006e00ff0677ac */ /* 0x000e6e0008000800 */
[----:B------:R-:W1:Y:S08]  /*0040*/  S2UR UR5, SR_CTAID.Y ;  /* 0x00000000000579c3 */ /* 0x000e700000002600 */
[----:B------:R-:W0:Y:S08]  /*0050*/  LDC R0, c[0x0][0x360] ;  /* 0x0000d800ff007b82 */ /* 0x000e300000000800 */
[----:B------:R-:W2:Y:S01]  /*0060*/  LDC R11, c[0x0][0x380] ;  /* 0x0000e000ff0b7b82 */ /* 0x000ea20000000800 */
[----:B-1----:R-:W-:-:S06]  /*0070*/  UIMAD UR4, UR5, UR6, UR4 ;  /* 0x00000006050472a4 */ /* 0x002fcc000f8e0204 */
[----:B0-----:R-:W-:-:S05]  /*0080*/  IMAD R0, R0, UR4, R3 ;  /* 0x0000000400007c24 */ /* 0x001fca000f8e0203 */
[----:B--2---:R-:W-:-:S13]  /*0090*/  ISETP.GE.AND P0, PT, R0, R11, PT ;  /* 0x0000000b0000720c */ /* 0x004fda0003f06270 */
[----:B------:R-:W-:Y:S05]  /*00a0*/  @P0 EXIT ;  /* 0x000000000000094d */ /* 0x000fea0003800000 */
[----:B------:R-:W0:Y:S01]  /*00b0*/  LDC R2, c[0x0][0x398] ;  /* 0x0000e600ff027b82 */ /* 0x000e220000000800 */
[----:B------:R-:W-:Y:S01]  /*00c0*/  IABS R10, R11 ;  /* 0x0000000b000a7213 */ /* 0x000fe20000000000 */
[----:B------:R-:W1:Y:S01]  /*00d0*/  LDCU UR4, c[0x0][0x3a8] ;  /* 0x00007500ff0477ac */ /* 0x000e620008000800 */
[----:B------:R-:W2:Y:S05]  /*00e0*/  LDCU UR6, c[0x0][0x39c] ;  /* 0x00007380ff0677ac */ /* 0x000eaa0008000800 */
[----:B------:R-:W3:Y:S01]  /*00f0*/  LDC R9, c[0x0][0x3a0] ;  /* 0x0000e800ff097b82 */ /* 0x000ee20000000800 */
[----:B0-----:R-:W-:-:S04]  /*0100*/  IABS R6, R2 ;  /* 0x0000000200067213 */ /* 0x001fc80000000000 */
[----:B------:R-:W0:Y:S01]  /*0110*/  I2F.RP R3, R6 ;  /* 0x0000000600037306 */ /* 0x000e220000209400 */
[----:B---3--:R-:W-:-:S07]  /*0120*/  IABS R8, R9 ;  /* 0x0000000900087213 */ /* 0x008fce0000000000 */
[----:B0-----:R-:W0:Y:S02]  /*0130*/  MUFU.RCP R3, R3 ;  /* 0x0000000300037308 */ /* 0x001e240000001000 */
[----:B0-----:R-:W-:-:S06]  /*0140*/  VIADD R4, R3, 0xffffffe ;  /* 0x0ffffffe03047836 */ /* 0x001fcc0000000000 */
[----:B------:R0:W3:Y:S02]  /*0150*/  F2I.FTZ.U32.TRUNC.NTZ R5, R4 ;  /* 0x0000000400057305 */ /* 0x0000e4000021f000 */
[----:B0-----:R-:W-:Y:S02]  /*0160*/  IMAD.MOV.U32 R4, RZ, RZ, RZ ;  /* 0x000000ffff047224 */ /* 0x001fe400078e00ff */
[----:B---3--:R-:W-:-:S04]  /*0170*/  IMAD.MOV R7, RZ, RZ, -R5 ;  /* 0x000000ffff077224 */ /* 0x008fc800078e0a05 */
[----:B------:R-:W-:-:S04]  /*0180*/  IMAD R7, R7, R6, RZ ;  /* 0x0000000607077224 */ /* 0x000fc800078e02ff */
[----:B------:R-:W-:Y:S02]  /*0190*/  IMAD.HI.U32 R5, R5, R7, R4 ;  /* 0x0000000705057227 */ /* 0x000fe400078e0004 */
[----:B------:R-:W0:Y:S01]  /*01a0*/  I2F.RP R4, R8 ;  /* 0x0000000800047306 */ /* 0x000e220000209400 */
[----:B------:R-:W3:Y:S03]  /*01b0*/  LDC R7, c[0x0][0x3a4] ;  /* 0x0000e900ff077b82 */ /* 0x000ee60000000800 */
[----:B------:R-:W-:-:S05]  /*01c0*/  IMAD.HI.U32 R5, R5, R10, RZ ;  /* 0x0000000a05057227 */ /* 0x000fca00078e00ff */
[----:B------:R-:W-:-:S05]  /*01d0*/  IADD3 R3, PT, PT, -R5, RZ, RZ ;  /* 0x000000ff05037210 */ /* 0x000fca0007ffe1ff */
[C---:B------:R-:W-:Y:S01]  /*01e0*/  IMAD R3, R6.reuse, R3, R10 ;  /* 0x0000000306037224 */ /* 0x040fe200078e020a */
[----:B0-----:R-:W0:Y:S04]  /*01f0*/  MUFU.RCP R4, R4 ;  /* 0x0000000400047308 */ /* 0x001e280000001000 */
[----:B------:R-:W-:-:S13]  /*0200*/  ISETP.GT.U32.AND P1, PT, R6, R3, PT ;  /* 0x000000030600720c */ /* 0x000fda0003f24070 */
[----:B------:R-:W-:Y:S01]  /*0210*/  @!P1 IMAD.IADD R3, R3, 0x1, -R6 ;  /* 0x0000000103039824 */ /* 0x000fe200078e0a06 */
[----:B------:R-:W-:Y:S01]  /*0220*/  @!P1 IADD3 R5, PT, PT, R5, 0x1, RZ ;  /* 0x0000000105059810 */ /* 0x000fe20007ffe0ff */
[----:B0-----:R-:W-:Y:S01]  /*0230*/  VIADD R10, R4, 0xffffffe ;  /* 0x0ffffffe040a7836 */ /* 0x001fe20000000000 */
[----:B------:R-:W-:Y:S02]  /*0240*/  ISETP.NE.AND P1, PT, R2, RZ, PT ;  /* 0x000000ff0200720c */ /* 0x000fe40003f25270 */
[----:B------:R-:W-:Y:S02]  /*0250*/  ISETP.GE.U32.AND P0, PT, R3, R6, PT ;  /* 0x000000060300720c */ /* 0x000fe40003f06070 */
[----:B------:R-:W-:Y:S02]  /*0260*/  LOP3.LUT R3, R11, R2, RZ, 0x3c, !PT ;  /* 0x000000020b037212 */ /* 0x000fe400078e3cff */
[----:B------:R0:W4:Y:S02]  /*0270*/  F2I.FTZ.U32.TRUNC.NTZ R11, R10 ;  /* 0x0000000a000b7305 */ /* 0x000124000021f000 */
[----:B------:R-:W-:-:S07]  /*0280*/  ISETP.GE.AND P2, PT, R3, RZ, PT ;  /* 0x000000ff0300720c */ /* 0x000fce0003f46270 */
[----:B------:R-:W-:Y:S02]  /*0290*/  @P0 VIADD R5, R5, 0x1 ;  /* 0x0000000105050836 */ /* 0x000fe40000000000 */
[----:B0-----:R-:W-:Y:S02]  /*02a0*/  IMAD.MOV.U32 R10, RZ, RZ, RZ ;  /* 0x000000ffff0a7224 */ /* 0x001fe400078e00ff */
[----:B------:R-:W-:Y:S01]  /*02b0*/  IMAD.MOV.U32 R4, RZ, RZ, R5 ;  /* 0x000000ffff047224 */ /* 0x000fe200078e0005 */
[----:B----4-:R-:W-:-:S03]  /*02c0*/  IADD3 R3, PT, PT, RZ, -R11, RZ ;  /* 0x8000000bff037210 */ /* 0x010fc60007ffe0ff */
[----:B------:R-:W-:Y:S01]  /*02d0*/  @!P2 IMAD.MOV R4, RZ, RZ, -R4 ;  /* 0x000000ffff04a224 */ /* 0x000fe200078e0a04 */
[----:B------:R-:W-:Y:S01]  /*02e0*/  @!P1 LOP3.LUT R4, RZ, R2, RZ, 0x33, !PT ;  /* 0x00000002ff049212 */ /* 0x000fe200078e33ff */
[----:B------:R-:W-:Y:S01]  /*02f0*/  IMAD R3, R3, R8, RZ ;  /* 0x0000000803037224 */ /* 0x000fe200078e02ff */
[----:B---3--:R-:W-:Y:S02]  /*0300*/  IABS R2, R7 ;  /* 0x0000000700027213 */ /* 0x008fe40000000000 */
[----:B------:R-:W-:Y:S01]  /*0310*/  IABS R5, R4 ;  /* 0x0000000400057213 */ /* 0x000fe20000000000 */
[----:B------:R-:W-:Y:S01]  /*0320*/  IMAD.HI.U32 R10, R11, R3, R10 ;  /* 0x000000030b0a7227 */ /* 0x000fe200078e000a */
[----:B------:R-:W0:Y:S01]  /*0330*/  I2F.RP R6, R2 ;  /* 0x0000000200067306 */ /* 0x000e220000209400 */
[----:B------:R-:W-:-:S04]  /*0340*/  LOP3.LUT R4, R4, R9, RZ, 0x3c, !PT ;  /* 0x0000000904047212 */ /* 0x000fc800078e3cff */
[----:B------:R-:W-:Y:S01]  /*0350*/  IMAD.HI.U32 R3, R10, R5, RZ ;  /* 0x000000050a037227 */ /* 0x000fe200078e00ff */
[----:B------:R-:W-:-:S03]  /*0360*/  ISETP.GE.AND P2, PT, R4, RZ, PT ;  /* 0x000000ff0400720c */ /* 0x000fc60003f46270 */
[----:B------:R-:W-:Y:S01]  /*0370*/  IMAD.MOV.U32 R4, RZ, RZ, RZ ;  /* 0x000000ffff047224 */ /* 0x000fe200078e00ff */
[----:B------:R-:W-:-:S05]  /*0380*/  IADD3 R11, PT, PT, -R3, RZ, RZ ;  /* 0x000000ff030b7210 */ /* 0x000fca0007ffe1ff */
[C---:B------:R-:W-:Y:S01]  /*0390*/  IMAD R5, R8.reuse, R11, R5 ;  /* 0x0000000b08057224 */ /* 0x040fe200078e0205 */
[----:B0-----:R-:W0:Y:S04]  /*03a0*/  MUFU.RCP R6, R6 ;  /* 0x0000000600067308 */ /* 0x001e280000001000 */
[----:B------:R-:W-:-:S13]  /*03b0*/  ISETP.GT.U32.AND P1, PT, R8, R5, PT ;  /* 0x000000050800720c */ /* 0x000fda0003f24070 */
[----:B------:R-:W-:Y:S01]  /*03c0*/  @!P1 IMAD.IADD R5, R5, 0x1, -R8 ;  /* 0x0000000105059824 */ /* 0x000fe200078e0a08 */
[----:B------:R-:W-:Y:S01]  /*03d0*/  @!P1 IADD3 R3, PT, PT, R3, 0x1, RZ ;  /* 0x0000000103039810 */ /* 0x000fe20007ffe0ff */
[----:B0-----:R-:W-:Y:S01]  /*03e0*/  VIADD R11, R6, 0xffffffe ;  /* 0x0ffffffe060b7836 */ /* 0x001fe20000000000 */
[----:B------:R-:W-:Y:S02]  /*03f0*/  LOP3.LUT R6, RZ, R9, RZ, 0x33, !PT ;  /* 0x00000009ff067212 */ /* 0x000fe400078e33ff */
[----:B------:R-:W-:Y:S02]  /*0400*/  ISETP.GE.U32.AND P0, PT, R5, R8, PT ;  /* 0x000000080500720c */ /* 0x000fe40003f06070 */
[----:B------:R-:W0:Y:S11]  /*0410*/  F2I.FTZ.U32.TRUNC.NTZ R5, R11 ;  /* 0x0000000b00057305 */ /* 0x000e36000021f000 */
[----:B------:R-:W-:Y:S01]  /*0420*/  @P0 VIADD R3, R3, 0x1 ;  /* 0x0000000103030836 */ /* 0x000fe20000000000 */
[----:B------:R-:W-:Y:S01]  /*0430*/  ISETP.NE.AND P0, PT, R9, RZ, PT ;  /* 0x000000ff0900720c */ /* 0x000fe20003f05270 */
[----:B0-----:R-:W-:-:S03]  /*0440*/  IMAD.MOV R13, RZ, RZ, -R5 ;  /* 0x000000ffff0d7224 */ /* 0x001fc600078e0a05 */
[----:B------:R-:W-:-:S04]  /*0450*/  @!P2 IADD3 R3, PT, PT, -R3, RZ, RZ ;  /* 0x000000ff0303a210 */ /* 0x000fc80007ffe1ff */
[----:B------:R-:W-:Y:S01]  /*0460*/  SEL R12, R6, R3, !P0 ;  /* 0x00000003060c7207 */ /* 0x000fe20004000000 */
[----:B------:R-:W-:Y:S01]  /*0470*/  IMAD R3, R13, R2, RZ ;  /* 0x000000020d037224 */ /* 0x000fe200078e02ff */
[----:B------:R-:W-:Y:S02]  /*0480*/  IABS R13, R0 ;  /* 0x00000000000d7213 */ /* 0x000fe40000000000 */
[----:B------:R-:W-:Y:S01]  /*0490*/  IABS R11, R12 ;  /* 0x0000000c000b7213 */ /* 0x000fe20000000000 */
[----:B------:R-:W-:Y:S01]  /*04a0*/  IMAD.HI.U32 R18, R5, R3, R4 ;  /* 0x0000000305127227 */ /* 0x000fe200078e0004 */
[----:B------:R-:W-:-:S03]  /*04b0*/  LOP3.LUT R12, R12, R7, RZ, 0x3c, !PT ;  /* 0x000000070c0c7212 */ /* 0x000fc600078e3cff */
[----:B------:R-:W-:Y:S01]  /*04c0*/  IMAD.MOV.U32 R5, RZ, RZ, R11 ;  /* 0x000000ffff057224 */ /* 0x000fe200078e000b */
[----:B------:R-:W-:Y:S02]  /*04d0*/  MOV R11, R13 ;  /* 0x0000000d000b7202 */ /* 0x000fe40000000f00 */
[----:B------:R-:W-:Y:S01]  /*04e0*/  ISETP.GE.AND P2, PT, R12, RZ, PT ;  /* 0x000000ff0c00720c */ /* 0x000fe20003f46270 */
[----:B------:R-:W-:-:S04]  /*04f0*/  IMAD.HI.U32 R3, R18, R5, RZ ;  /* 0x0000000512037227 */ /* 0x000fc800078e00ff */
[----:B------:R-:W-:-:S04]  /*0500*/  IMAD.HI.U32 R4, R10, R11, RZ ;  /* 0x0000000b0a047227 */ /* 0x000fc800078e00ff */
[----:B------:R-:W-:Y:S02]  /*0510*/  IMAD.MOV R13, RZ, RZ, -R3 ;  /* 0x000000ffff0d7224 */ /* 0x000fe400078e0a03 */
[----:B------:R-:W-:Y:S02]  /*0520*/  IMAD.MOV R14, RZ, RZ, -R4 ;  /* 0x000000ffff0e7224 */ /* 0x000fe400078e0a04 */
[----:B------:R-:W-:Y:S02]  /*0530*/  IMAD R5, R2, R13, R5 ;  /* 0x0000000d02057224 */ /* 0x000fe400078e0205 */
[----:B------:R-:W-:Y:S02]  /*0540*/  IMAD R13, R8, R14, R11 ;  /* 0x0000000e080d7224 */ /* 0x000fe400078e020b */
[----:B------:R-:W-:Y:S01]  /*0550*/  IMAD R14, R9, R7, RZ ;  /* 0x00000007090e7224 */ /* 0x000fe200078e02ff */
[----:B------:R-:W-:Y:S01]  /*0560*/  ISETP.GT.U32.AND P5, PT, R2, R5, PT ;  /* 0x000000050200720c */ /* 0x000fe20003fa4070 */
[----:B------:R-:W-:Y:S01]  /*0570*/  IMAD.HI.U32 R17, R18, R11, RZ ;  /* 0x0000000b12117227 */ /* 0x000fe200078e00ff */
[----:B------:R-:W-:-:S03]  /*0580*/  ISETP.GT.U32.AND P6, PT, R8, R13, PT ;  /* 0x0000000d0800720c */ /* 0x000fc60003fc4070 */
[----:B------:R-:W-:-:S04]  /*0590*/  IMAD.MOV R21, RZ, RZ, -R17 ;  /* 0x000000ffff157224 */ /* 0x000fc800078e0a11 */
[----:B------:R-:W-:-:S04]  /*05a0*/  IMAD R21, R2, R21, R11 ;  /* 0x0000001502157224 */ /* 0x000fc800078e020b */
[-C--:B------:R-:W-:Y:S01]  /*05b0*/  @!P5 IADD3 R5, PT, PT, R5, -R2.reuse, RZ ;  /* 0x800000020505d210 */ /* 0x080fe20007ffe0ff */
[----:B------:R-:W-:Y:S01]  /*05c0*/  @!P5 VIADD R3, R3, 0x1 ;  /* 0x000000010303d836 */ /* 0x000fe20000000000 */
[----:B------:R-:W-:Y:S01]  /*05d0*/  @!P6 IADD3 R4, PT, PT, R4, 0x1, RZ ;  /* 0x000000010404e810 */ /* 0x000fe20007ffe0ff */
[----:B------:R-:W-:Y:S01]  /*05e0*/  @!P6 IMAD.IADD R13, R13, 0x1, -R8 ;  /* 0x000000010d0de824 */ /* 0x000fe200078e0a08 */
[----:B------:R-:W-:Y:S02]  /*05f0*/  ISETP.GE.U32.AND P3, PT, R5, R2, PT ;  /* 0x000000020500720c */ /* 0x000fe40003f66070 */
[----:B------:R-:W-:Y:S02]  /*0600*/  LOP3.LUT R5, R0, R9, RZ, 0x3c, !PT ;  /* 0x0000000900057212 */ /* 0x000fe400078e3cff */
[----:B------:R-:W-:Y:S02]  /*0610*/  ISETP.GE.U32.AND P4, PT, R13, R8, PT ;  /* 0x000000080d00720c */ /* 0x000fe40003f86070 */
[----:B------:R-:W-:-:S02]  /*0620*/  ISETP.GE.AND P1, PT, R5, RZ, PT ;  /* 0x000000ff0500720c */ /* 0x000fc40003f26270 */
[----:B------:R-:W-:-:S05]  /*0630*/  ISETP.GT.U32.AND P6, PT, R2, R21, PT ;  /* 0x000000150200720c */ /* 0x000fca0003fc4070 */
[----:B------:R-:W-:Y:S01]  /*0640*/  @P3 VIADD R3, R3, 0x1 ;  /* 0x0000000103033836 */ /* 0x000fe20000000000 */
[----:B------:R-:W-:-:S03]  /*0650*/  ISETP.NE.AND P3, PT, R7, RZ, PT ;  /* 0x000000ff0700720c */ /* 0x000fc60003f65270 */
[----:B------:R-:W-:Y:S02]  /*0660*/  @P4 VIADD R4, R4, 0x1 ;  /* 0x0000000104044836 */ /* 0x000fe40000000000 */
[----:B------:R-:W-:Y:S02]  /*0670*/  @!P2 IMAD.MOV R3, RZ, RZ, -R3 ;  /* 0x000000ffff03a224 */ /* 0x000fe400078e0a03 */
[----:B------:R-:W-:Y:S02]  /*0680*/  @!P6 IADD3 R21, PT, PT, R21, -R2, RZ ;  /* 0x800000021515e210 */ /* 0x000fe40007ffe0ff */
[----:B------:R-:W-:Y:S02]  /*0690*/  MOV R5, R4 ;  /* 0x0000000400057202 */ /* 0x000fe40000000f00 */
[----:B------:R-:W-:Y:S02]  /*06a0*/  LOP3.LUT R4, RZ, R7, RZ, 0x33, !PT ;  /* 0x00000007ff047212 */ /* 0x000fe400078e33ff */
[----:B------:R-:W-:Y:S01]  /*06b0*/  @!P6 IADD3 R17, PT, PT, R17, 0x1, RZ ;  /* 0x000000011111e810 */ /* 0x000fe20007ffe0ff */
[----:B------:R-:W-:Y:S01]  /*06c0*/  @!P1 IMAD.MOV R5, RZ, RZ, -R5 ;  /* 0x000000ffff059224 */ /* 0x000fe200078e0a05 */
[----:B------:R-:W-:-:S02]  /*06d0*/  SEL R13, R4, R3, !P3 ;  /* 0x00000003040d7207 */ /* 0x000fc40005800000 */
[----:B------:R-:W-:Y:S02]  /*06e0*/  ISETP.GE.U32.AND P1, PT, R21, R2, PT ;  /* 0x000000021500720c */ /* 0x000fe40003f26070 */
[----:B------:R-:W-:Y:S01]  /*06f0*/  SEL R12, R6, R5, !P0 ;  /* 0x00000005060c7207 */ /* 0x000fe20004000000 */
[----:B------:R-:W-:Y:S01]  /*0700*/  IMAD R15, R13, R14, RZ ;  /* 0x0000000e0d0f7224 */ /* 0x000fe200078e02ff */
[----:B------:R-:W-:Y:S02]  /*0710*/  IABS R5, R13 ;  /* 0x0000000d00057213 */ /* 0x000fe40000000000 */
[----:B------:R-:W-:Y:S02]  /*0720*/  IABS R3, R12 ;  /* 0x0000000c00037213 */ /* 0x000fe40000000000 */
[----:B------:R-:W-:Y:S02]  /*0730*/  MOV R14, R5 ;  /* 0x00000005000e7202 */ /* 0x000fe40000000f00 */
[----:B------:R-:W-:Y:S01]  /*0740*/  IABS R16, R15 ;  /* 0x0000000f00107213 */ /* 0x000fe20000000000 */
[----:B------:R-:W-:Y:S01]  /*0750*/  IMAD.HI.U32 R18, R18, R3, RZ ;  /* 0x0000000312127227 */ /* 0x000fe200078e00ff */
[----:B------:R-:W0:Y:S01]  /*0760*/  I2F.RP R19, R14 ;  /* 0x0000000e00137306 */ /* 0x000e220000209400 */
[----:B------:R-:W-:-:S02]  /*0770*/  LOP3.LUT R21, R0, R7, RZ, 0x3c, !PT ;  /* 0x0000000700157212 */ /* 0x000fc400078e3cff */
[----:B------:R-:W-:Y:S01]  /*0780*/  IMAD.MOV R20, RZ, RZ, -R18 ;  /* 0x000000ffff147224 */ /* 0x000fe200078e0a12 */
[----:B------:R-:W-:Y:S02]  /*0790*/  @P1 IADD3 R17, PT, PT, R17, 0x1, RZ ;  /* 0x0000000111111810 */ /* 0x000fe40007ffe0ff */
[----:B------:R-:W-:Y:S01]  /*07a0*/  ISETP.GE.AND P4, PT, R21, RZ, PT ;  /* 0x000000ff1500720c */ /* 0x000fe20003f86270 */
[----:B------:R-:W-:Y:S01]  /*07b0*/  IMAD R3, R2, R20, R3 ;  /* 0x0000001402037224 */ /* 0x000fe200078e0203 */
[----:B------:R-:W3:Y:S01]  /*07c0*/  I2F.RP R5, R16 ;  /* 0x0000001000057306 */ /* 0x000ee20000209400 */
[----:B------:R-:W-:-:S03]  /*07d0*/  IABS R22, R15 ;  /* 0x0000000f00167213 */ /* 0x000fc60000000000 */
[----:B------:R-:W-:Y:S02]  /*07e0*/  ISETP.GT.U32.AND P5, PT, R2, R3, PT ;  /* 0x000000030200720c */ /* 0x000fe40003fa4070 */
[----:B------:R-:W-:Y:S02]  /*07f0*/  IADD3 R22, PT, PT, RZ, -R22, RZ ;  /* 0x80000016ff167210 */ /* 0x000fe40007ffe0ff */
[----:B0-----:R-:W0:Y:S03]  /*0800*/  MUFU.RCP R19, R19 ;  /* 0x0000001300137308 */ /* 0x001e260000001000 */
[----:B------:R-:W-:-:S04]  /*0810*/  @!P4 IADD3 R17, PT, PT, -R17, RZ, RZ ;  /* 0x000000ff1111c210 */ /* 0x000fc80007ffe1ff */
[----:B------:R-:W-:Y:S01]  /*0820*/  SEL R17, R4, R17, !P3 ;  /* 0x0000001104117207 */ /* 0x000fe20005800000 */
[----:B---3--:R-:W3:Y:S01]  /*0830*/  MUFU.RCP R5, R5 ;  /* 0x0000000500057308 */ /* 0x008ee20000001000 */
[----:B------:R-:W-:Y:S02]  /*0840*/  @!P5 IMAD.IADD R3, R3, 0x1, -R2 ;  /* 0x000000010303d824 */ /* 0x000fe400078e0a02 */
[----:B------:R-:W-:-:S03]  /*0850*/  @!P5 VIADD R18, R18, 0x1 ;  /* 0x000000011212d836 */ /* 0x000fc60000000000 */
[----:B------:R-:W-:Y:S02]  /*0860*/  ISETP.GE.U32.AND P2, PT, R3, R2, PT ;  /* 0x000000020300720c */ /* 0x000fe40003f46070 */
[----:B------:R-:W-:Y:S01]  /*0870*/  LOP3.LUT R2, R12, R7, RZ, 0x3c, !PT ;  /* 0x000000070c027212 */ /* 0x000fe200078e3cff */
[----:B0-----:R-:W-:-:S03]  /*0880*/  VIADD R20, R19, 0xffffffe ;  /* 0x0ffffffe13147836 */ /* 0x001fc60000000000 */
[----:B------:R-:W-:Y:S01]  /*0890*/  ISETP.GE.AND P5, PT, R2, RZ, PT ;  /* 0x000000ff0200720c */ /* 0x000fe20003fa6270 */
[----:B------:R-:W0:Y:S01]  /*08a0*/  F2I.FTZ.U32.TRUNC.NTZ R3, R20 ;  /* 0x0000001400037305 */ /* 0x000e22000021f000 */
[----:B------:R-:W-:Y:S02]  /*08b0*/  IMAD.MOV.U32 R2, RZ, RZ, RZ ;  /* 0x000000ffff027224 */ /* 0x000fe400078e00ff */
[----:B---3--:R-:W-:-:S03]  /*08c0*/  VIADD R5, R5, 0xffffffe ;  /* 0x0ffffffe05057836 */ /* 0x008fc60000000000 */
[----:B------:R-:W-:-:S03]  /*08d0*/  @P2 VIADD R18, R18, 0x1 ;  /* 0x0000000112122836 */ /* 0x000fc60000000000 */
[----:B------:R-:W3:Y:S03]  /*08e0*/  F2I.FTZ.U32.TRUNC.NTZ R5, R5 ;  /* 0x0000000500057305 */ /* 0x000ee6000021f000 */
[----:B------:R-:W-:Y:S02]  /*08f0*/  @!P5 IMAD.MOV R18, RZ, RZ, -R18 ;  /* 0x000000ffff12d224 */ /* 0x000fe400078e0a12 */
[----:B0-----:R-:W-:-:S03]  /*0900*/  IMAD.MOV R19, RZ, RZ, -R3 ;  /* 0x000000ffff137224 */ /* 0x001fc600078e0a03 */
[----:B------:R-:W-:Y:S01]  /*0910*/  SEL R18, R4, R18, !P3 ;  /* 0x0000001204127207 */ /* 0x000fe20005800000 */
[----:B------:R-:W-:Y:S01]  /*0920*/  IMAD R19, R19, R14, RZ ;  /* 0x0000000e13137224 */ /* 0x000fe200078e02ff */
[----:B------:R-:W-:Y:S02]  /*0930*/  IABS R4, R13 ;  /* 0x0000000d00047213 */ /* 0x000fe40000000000 */
[----:B------:R-:W-:Y:S01]  /*0940*/  IABS R21, R18 ;  /* 0x0000001200157213 */ /* 0x000fe20000000000 */
[----:B------:R-:W-:Y:S01]  /*0950*/  IMAD.HI.U32 R2, R3, R19, R2 ;  /* 0x0000001303027227 */ /* 0x000fe200078e0002 */
[----:B------:R-:W-:Y:S02]  /*0960*/  IABS R3, R17 ;  /* 0x0000001100037213 */ /* 0x000fe40000000000 */
[----:B---3--:R-:W-:Y:S01]  /*0970*/  IADD3 R19, PT, PT, RZ, -R5, RZ ;  /* 0x80000005ff137210 */ /* 0x008fe20007ffe0ff */
[----:B------:R-:W-:Y:S01]  /*0980*/  IMAD.MOV R20, RZ, RZ, -R4 ;  /* 0x000000ffff147224 */ /* 0x000fe200078e0a04 */
[----:B------:R-:W-:Y:S01]  /*0990*/  ISETP.GE.AND P3, PT, R18, RZ, PT ;  /* 0x000000ff1200720c */ /* 0x000fe20003f66270 */
[----:B------:R-:W-:-:S02]  /*09a0*/  IMAD.MOV.U32 R4, RZ, RZ, RZ ;  /* 0x000000ffff047224 */ /* 0x000fc400078e00ff */
[----:B------:R-:W-:Y:S02]  /*09b0*/  IMAD R19, R19, R16, RZ ;  /* 0x0000001013137224 */ /* 0x000fe400078e02ff */
[----:B------:R-:W-:-:S04]  /*09c0*/  IMAD.HI.U32 R2, R2, R21, RZ ;  /* 0x0000001502027227 */ /* 0x000fc800078e00ff */
[----:B------:R-:W-:-:S04]  /*09d0*/  IMAD.HI.U32 R4, R5, R19, R4 ;  /* 0x0000001305047227 */ /* 0x000fc800078e0004 */
[----:B------:R-:W-:Y:S02]  /*09e0*/  IMAD R5, R2, R20, R21 ;  /* 0x0000001402057224 */ /* 0x000fe400078e0215 */
[----:B------:R-:W-:Y:S02]  /*09f0*/  IMAD.MOV.U32 R2, RZ, RZ, R22 ;  /* 0x000000ffff027224 */ /* 0x000fe400078e0016 */
[----:B------:R-:W-:Y:S01]  /*0a00*/  IMAD.HI.U32 R4, R4, R11, RZ ;  /* 0x0000000b04047227 */ /* 0x000fe200078e00ff */
[----:B------:R-:W-:-:S03]  /*0a10*/  ISETP.GT.U32.AND P1, PT, R14, R5, PT ;  /* 0x000000050e00720c */ /* 0x000fc60003f24070 */
[----:B------:R-:W-:Y:S01]  /*0a20*/  IMAD R11, R4, R2, R11 ;  /* 0x00000002040b7224 */ /* 0x000fe200078e020b */
[----:B------:R-:W-:Y:S01]  /*0a30*/  LOP3.LUT R2, R0, R15, RZ, 0x3c, !PT ;  /* 0x0000000f00027212 */ /* 0x000fe200078e3cff */
[----:B------:R-:W-:-:S03]  /*0a40*/  IMAD.HI.U32 R10, R10, R3, RZ ;  /* 0x000000030a0a7227 */ /* 0x000fc600078e00ff */
[----:B------:R-:W-:Y:S01]  /*0a50*/  ISETP.GT.U32.AND P5, PT, R16, R11, PT ;  /* 0x0000000b1000720c */ /* 0x000fe20003fa4070 */
[----:B------:R-:W-:-:S04]  /*0a60*/  IMAD.MOV R10, RZ, RZ, -R10 ;  /* 0x000000ffff0a7224 */ /* 0x000fc800078e0a0a */
[----:B------:R-:W-:Y:S01]  /*0a70*/  IMAD R19, R8, R10, R3 ;  /* 0x0000000a08137224 */ /* 0x000fe200078e0203 */
[----:B------:R-:W-:-:S04]  /*0a80*/  @!P1 IADD3 R5, PT, PT, R5, -R14, RZ ;  /* 0x8000000e05059210 */ /* 0x000fc80007ffe0ff */
[----:B------:R-:W-:Y:S02]  /*0a90*/  ISETP.GT.U32.AND P2, PT, R8, R19, PT ;  /* 0x000000130800720c */ /* 0x000fe40003f44070 */
[----:B------:R-:W-:Y:S01]  /*0aa0*/  ISETP.GT.U32.AND P6, PT, R14, R5, PT ;  /* 0x000000050e00720c */ /* 0x000fe20003fc4070 */
[----:B------:R-:W-:Y:S02]  /*0ab0*/  @!P5 IMAD.IADD R11, R11, 0x1, -R16 ;  /* 0x000000010b0bd824 */ /* 0x000fe400078e0a10 */
[----:B------:R-:W-:Y:S01]  /*0ac0*/  @!P5 VIADD R4, R4, 0x1 ;  /* 0x000000010404d836 */ /* 0x000fe20000000000 */
[----:B------:R-:W-:Y:S02]  /*0ad0*/  ISETP.NE.AND P5, PT, R15, RZ, PT ;  /* 0x000000ff0f00720c */ /* 0x000fe40003fa5270 */
[----:B------:R-:W-:-:S05]  /*0ae0*/  ISETP.GE.U32.AND P4, PT, R11, R16, PT ;  /* 0x000000100b00720c */ /* 0x000fca0003f86070 */
[----:B------:R-:W-:Y:S01]  /*0af0*/  @!P2 IMAD.IADD R19, R19, 0x1, -R8 ;  /* 0x000000011313a824 */ /* 0x000fe200078e0a08 */
[----:B------:R-:W-:Y:S02]  /*0b00*/  ISETP.GE.AND P2, PT, R2, RZ, PT ;  /* 0x000000ff0200720c */ /* 0x000fe40003f46270 */
[----:B------:R-:W-:Y:S01]  /*0b10*/  @!P6 IADD3 R5, PT, PT, R5, -R14, RZ ;  /* 0x8000000e0505e210 */ /* 0x000fe20007ffe0ff */
[----:B------:R-:W0:Y:S01]  /*0b20*/  LDC.64 R2, c[0x0][0x388] ;  /* 0x0000e200ff027b82 */ /* 0x000e220000000a00 */
[----:B------:R-:W-:Y:S02]  /*0b30*/  ISETP.GT.U32.AND P1, PT, R8, R19, PT ;  /* 0x000000130800720c */ /* 0x000fe40003f24070 */
[----:B------:R-:W-:Y:S01]  /*0b40*/  ISETP.NE.AND P6, PT, R13, RZ, PT ;  /* 0x000000ff0d00720c */ /* 0x000fe20003fc5270 */
[----:B------:R-:W-:Y:S01]  /*0b50*/  @P4 VIADD R4, R4, 0x1 ;  /* 0x0000000104044836 */ /* 0x000fe20000000000 */
[----:B------:R-:W-:Y:S02]  /*0b60*/  ISETP.GE.AND P4, PT, R17, RZ, PT ;  /* 0x000000ff1100720c */ /* 0x000fe40003f86270 */
[----:B------:R-:W-:Y:S01]  /*0b70*/  MOV R10, R5 ;  /* 0x00000005000a7202 */ /* 0x000fe20000000f00 */
[----:B------:R-:W-:-:S02]  /*0b80*/  IMAD.MOV.U32 R11, RZ, RZ, R4 ;  /* 0x000000ffff0b7224 */ /* 0x000fc400078e0004 */
[----:B------:R-:W3:Y:S01]  /*0b90*/  LDC.64 R4, c[0x0][0x390] ;  /* 0x0000e400ff047b82 */ /* 0x000ee20000000a00 */
[----:B------:R-:W-:Y:S01]  /*0ba0*/  @!P3 IADD3 R10, PT, PT, -R10, RZ, RZ ;  /* 0x000000ff0a0ab210 */ /* 0x000fe20007ffe1ff */
[----:B------:R-:W-:Y:S01]  /*0bb0*/  @!P2 IMAD.MOV R11, RZ, RZ, -R11 ;  /* 0x000000ffff0ba224 */ /* 0x000fe200078e0a0b */
[----:B------:R-:W-:Y:S01]  /*0bc0*/  @!P5 LOP3.LUT R11, RZ, R15, RZ, 0x33, !PT ;  /* 0x0000000fff0bd212 */ /* 0x000fe200078e33ff */
[----:B------:R-:W-:Y:S02]  /*0bd0*/  @!P1 IMAD.IADD R19, R19, 0x1, -R8 ;  /* 0x0000000113139824 */ /* 0x000fe400078e0a08 */
[----:B------:R-:W-:Y:S01]  /*0be0*/  @!P6 LOP3.LUT R10, RZ, R13, RZ, 0x33, !PT ;  /* 0x0000000dff0ae212 */ /* 0x000fe200078e33ff */
[----:B------:R-:W-:Y:S02]  /*0bf0*/  IMAD.MOV R8, RZ, RZ, -R12 ;  /* 0x000000ffff087224 */ /* 0x000fe400078e0a0c */
[----:B------:R-:W-:Y:S01]  /*0c00*/  @!P4 IMAD.MOV R19, RZ, RZ, -R19 ;  /* 0x000000ffff13c224 */ /* 0x000fe200078e0a13 */
[----:B-1----:R-:W-:Y:S01]  /*0c10*/  IADD3 R10, PT, PT, R10, UR4, RZ ;  /* 0x000000040a0a7c10 */ /* 0x002fe2000fffe0ff */
[----:B------:R-:W1:Y:S01]  /*0c20*/  LDCU.64 UR4, c[0x0][0x358] ;  /* 0x00006b00ff0477ac */ /* 0x000e620008000a00 */
[----:B------:R-:W-:-:S02]  /*0c30*/  IMAD R8, R9, R8, R0 ;  /* 0x0000000809087224 */ /* 0x000fc400078e0200 */
[----:B------:R-:W-:Y:S01]  /*0c40*/  SEL R6, R6, R19, !P0 ;  /* 0x0000001306067207 */ /* 0x000fe20004000000 */
[----:B--2---:R-:W-:-:S04]  /*0c50*/  IMAD R10, R11, UR6, R10 ;  /* 0x000000060b0a7c24 */ /* 0x004fc8000f8e020a */
[----:B------:R-:W-:-:S04]  /*0c60*/  IMAD R6, R10, R9, R6 ;  /* 0x000000090a067224 */ /* 0x000fc800078e0206 */
[----:B------:R-:W-:Y:S02]  /*0c70*/  IMAD R7, R6, R7, R8 ;  /* 0x0000000706077224 */ /* 0x000fe400078e0208 */
[----:B---3--:R-:W-:-:S04]  /*0c80*/  IMAD.WIDE R4, R0, 0x4, R4 ;  /* 0x0000000400047825 */ /* 0x008fc800078e0204 */
[----:B0-----:R-:W-:Y:S02]  /*0c90*/  IMAD.WIDE R2, R7, 0x4, R2 ;  /* 0x0000000407027825 */ /* 0x001fe400078e0202 */
[----:B-1----:R-:W2:Y:S04]  /*0ca0*/  LDG.E R4, desc[UR4][R4.64] ;  /* 0x0000000404047981 */ /* 0x002ea8000c1e1900 */
[----:B------:R-:W2:Y:S02]  /*0cb0*/  LDG.E R7, desc[UR4][R2.64] ;  /* 0x0000000402077981 */ /* 0x000ea4000c1e1900 */
[----:B--2---:R-:W-:-:S05]  /*0cc0*/  FADD R7, R4, R7 ;  /* 0x0000000704077221 */ /* 0x004fca0000000000 */
[----:B------:R-:W-:Y:S01]  /*0cd0*/  STG.E desc[UR4][R2.64], R7 ;  /* 0x0000000702007986 */ /* 0x000fe2000c101904 */
[----:B------:R-:W-:Y:S05]  /*0ce0*/  EXIT ;  /* 0x000000000000794d */ /* 0x000fea0003800000 */
.L_x_136:
        /* <DEDUP_REMOVED lines=9> */
.L_x_174:


//--------------------- .text.add_number_kernel   --------------------------
	.section	.text.add_number_kernel,"ax",@progbits
	.align	128
        .global         add_number_kernel
        .type           add_number_kernel,@function
        .size           add_number_kernel,(.L_x_175 - add_number_kernel)
        .other          add_number_kernel,@"STO_CUDA_ENTRY STV_DEFAULT"
add_number_kernel:
.text.add_number_kernel:
        /* <DEDUP_REMOVED lines=12> */
[----:B------:R-:W-:Y:S01]  /*00c0*/  HFMA2 R6, -RZ, RZ, 0, 0 ;  /* 0x00000000ff067431 */ /* 0x000fe200000001ff */
[----:B------:R-:W-:Y:S01]  /*00d0*/  IABS R13, R9 ;  /* 0x00000009000d7213 */ /* 0x000fe20000000000 */
[----:B------:R-:W1:Y:S01]  /*00e0*/  LDCU UR6, c[0x0][0x3a8] ;  /* 0x00007500ff0677ac */ /* 0x000e620008000800 */
[----:B------:R-:W2:Y:S04]  /*00f0*/  LDCU.64 UR4, c[0x0][0x358] ;  /* 0x00006b00ff0477ac */ /* 0x000ea80008000a00 */
[----:B------:R-:W3:Y:S01]  /*0100*/  LDC R11, c[0x0][0x39c] ;  /* 0x0000e700ff0b7b82 */ /* 0x000ee20000000800 */
[----:B0-----:R-:W-:Y:S02]  /*0110*/  IABS R10, R2 ;  /* 0x00000002000a7213 */ /* 0x001fe40000000000 */
[----:B------:R-:W-:-:S02]  /*0120*/  IABS R14, R3 ;  /* 0x00000003000e7213 */ /* 0x000fc40000000000 */
[----:B------:R-:W0:Y:S01]  /*0130*/  I2F.RP R0, R10 ;  /* 0x0000000a00007306 */ /* 0x000e220000209400 */
[----:B------:R-:W-:Y:S01]  /*0140*/  LOP3.LUT R4, R9, R2, RZ, 0x3c, !PT ;  /* 0x0000000209047212 */ /* 0x000fe200078e3cff */
[----:B---3--:R-:W-:-:S03]  /*0150*/  IMAD R12, R2, R11, RZ ;  /* 0x0000000b020c7224 */ /* 0x008fc600078e02ff */
[----:B------:R-:W-:Y:S02]  /*0160*/  ISETP.GE.AND P2, PT, R4, RZ, PT ;  /* 0x000000ff0400720c */ /* 0x000fe40003f46270 */
[----:B------:R-:W-:Y:S01]  /*0170*/  MOV R4, RZ ;  /* 0x000000ff00047202 */ /* 0x000fe20000000f00 */
[----:B------:R-:W3:Y:S01]  /*0180*/  I2F.RP R8, R14 ;  /* 0x0000000e00087306 */ /* 0x000ee20000209400 */
[----:B------:R-:W-:-:S07]  /*0190*/  IMAD R12, R12, R3, RZ ;  /* 0x000000030c0c7224 */ /* 0x000fce00078e02ff */
[----:B0-----:R-:W0:Y:S08]  /*01a0*/  MUFU.RCP R0, R0 ;  /* 0x0000000000007308 */ /* 0x001e300000001000 */
[----:B---3--:R-:W-:Y:S01]  /*01b0*/  MUFU.RCP R8, R8 ;  /* 0x0000000800087308 */ /* 0x008fe20000001000 */
[----:B0-----:R-:W-:-:S07]  /*01c0*/  VIADD R7, R0, 0xffffffe ;  /* 0x0ffffffe00077836 */ /* 0x001fce0000000000 */
[----:B------:R-:W0:Y:S02]  /*01d0*/  F2I.FTZ.U32.TRUNC.NTZ R7, R7 ;  /* 0x0000000700077305 */ /* 0x000e24000021f000 */
[----:B0-----:R-:W-:-:S04]  /*01e0*/  IMAD.MOV R5, RZ, RZ, -R7 ;  /* 0x000000ffff057224 */ /* 0x001fc800078e0a07 */
[----:B------:R-:W-:-:S04]  /*01f0*/  IMAD R5, R5, R10, RZ ;  /* 0x0000000a05057224 */ /* 0x000fc800078e02ff */
[----:B------:R-:W-:-:S04]  /*0200*/  IMAD.HI.U32 R6, R7, R5, R6 ;  /* 0x0000000507067227 */ /* 0x000fc800078e0006 */
[----:B------:R-:W-:Y:S02]  /*0210*/  VIADD R5, R8, 0xffffffe ;  /* 0x0ffffffe08057836 */ /* 0x000fe40000000000 */
[----:B------:R-:W-:-:S04]  /*0220*/  IMAD.HI.U32 R0, R6, R13, RZ ;  /* 0x0000000d06007227 */ /* 0x000fc800078e00ff */
[----:B------:R-:W-:Y:S01]  /*0230*/  IMAD.MOV R7, RZ, RZ, -R0 ;  /* 0x000000ffff077224 */ /* 0x000fe200078e0a00 */
[----:B------:R-:W0:Y:S03]  /*0240*/  F2I.FTZ.U32.TRUNC.NTZ R5, R5 ;  /* 0x0000000500057305 */ /* 0x000e26000021f000 */
[----:B------:R-:W-:-:S05]  /*0250*/  IMAD R7, R10, R7, R13 ;  /* 0x000000070a077224 */ /* 0x000fca00078e020d */
[----:B------:R-:W-:Y:S02]  /*0260*/  ISETP.GT.U32.AND P1, PT, R10, R7, PT ;  /* 0x000000070a00720c */ /* 0x000fe40003f24070 */
[----:B0-----:R-:W-:-:S05]  /*0270*/  IADD3 R15, PT, PT, RZ, -R5, RZ ;  /* 0x80000005ff0f7210 */ /* 0x001fca0007ffe0ff */
[----:B------:R-:W-:-:S06]  /*0280*/  IMAD R15, R15, R14, RZ ;  /* 0x0000000e0f0f7224 */ /* 0x000fcc00078e02ff */
[-C--:B------:R-:W-:Y:S01]  /*0290*/  @!P1 IADD3 R7, PT, PT, R7, -R10.reuse, RZ ;  /* 0x8000000a07079210 */ /* 0x080fe20007ffe0ff */
[----:B------:R-:W-:Y:S02]  /*02a0*/  @!P1 VIADD R0, R0, 0x1 ;  /* 0x0000000100009836 */ /* 0x000fe40000000000 */
[----:B------:R-:W-:Y:S01]  /*02b0*/  IMAD.HI.U32 R16, R5, R15, R4 ;  /* 0x0000000f05107227 */ /* 0x000fe200078e0004 */
[----:B------:R-:W-:Y:S02]  /*02c0*/  ISETP.GE.U32.AND P0, PT, R7, R10, PT ;  /* 0x0000000a0700720c */ /* 0x000fe40003f06070 */
[----:B------:R-:W-:-:S03]  /*02d0*/  IABS R15, R11 ;  /* 0x0000000b000f7213 */ /* 0x000fc60000000000 */
[----:B------:R-:W-:Y:S01]  /*02e0*/  IMAD.HI.U32 R4, R16, R13, RZ ;  /* 0x0000000d10047227 */ /* 0x000fe200078e00ff */
[----:B------:R-:W0:Y:S03]  /*02f0*/  I2F.RP R18, R15 ;  /* 0x0000000f00127306 */ /* 0x000e260000209400 */
[----:B------:R-:W-:-:S04]  /*0300*/  IMAD.MOV R19, RZ, RZ, -R4 ;  /* 0x000000ffff137224 */ /* 0x000fc800078e0a04 */
[----:B------:R-:W-:Y:S01]  /*0310*/  @P0 VIADD R0, R0, 0x1 ;  /* 0x0000000100000836 */ /* 0x000fe20000000000 */
[----:B------:R-:W-:Y:S01]  /*0320*/  ISETP.NE.AND P0, PT, R2, RZ, PT ;  /* 0x000000ff0200720c */ /* 0x000fe20003f05270 */
[C---:B------:R-:W-:Y:S02]  /*0330*/  IMAD R19, R14.reuse, R19, R13 ;  /* 0x000000130e137224 */ /* 0x040fe400078e020d */
[----:B------:R-:W-:Y:S01]  /*0340*/  IMAD.MOV.U32 R7, RZ, RZ, R0 ;  /* 0x000000ffff077224 */ /* 0x000fe200078e0000 */
[----:B------:R-:W-:Y:S02]  /*0350*/  LOP3.LUT R0, RZ, R2, RZ, 0x33, !PT ;  /* 0x00000002ff007212 */ /* 0x000fe400078e33ff */
[----:B------:R-:W-:Y:S01]  /*0360*/  ISETP.GT.U32.AND P5, PT, R14, R19, PT ;  /* 0x000000130e00720c */ /* 0x000fe20003fa4070 */
[----:B------:R-:W-:Y:S01]  /*0370*/  @!P2 IMAD.MOV R7, RZ, RZ, -R7 ;  /* 0x000000ffff07a224 */ /* 0x000fe200078e0a07 */
[----:B0-----:R-:W0:Y:S04]  /*0380*/  MUFU.RCP R18, R18 ;  /* 0x0000001200127308 */ /* 0x001e280000001000 */
[----:B------:R-:W-:-:S02]  /*0390*/  SEL R8, R0, R7, !P0 ;  /* 0x0000000700087207 */ /* 0x000fc40004000000 */
[----:B------:R-:W-:Y:S02]  /*03a0*/  IABS R7, R12 ;  /* 0x0000000c00077213 */ /* 0x000fe40000000000 */
[----:B------:R-:W-:-:S03]  /*03b0*/  IABS R5, R8 ;  /* 0x0000000800057213 */ /* 0x000fc60000000000 */
[----:B------:R-:W-:Y:S02]  /*03c0*/  @!P5 IMAD.IADD R19, R19, 0x1, -R14 ;  /* 0x000000011313d824 */ /* 0x000fe400078e0a0e */
[----:B------:R-:W-:-:S03]  /*03d0*/  IMAD.HI.U32 R17, R16, R5, RZ ;  /* 0x0000000510117227 */ /* 0x000fc600078e00ff */
[----:B------:R-:W-:Y:S01]  /*03e0*/  ISETP.GE.U32.AND P3, PT, R19, R14, PT ;  /* 0x0000000e1300720c */ /* 0x000fe20003f66070 */
[----:B------:R-:W-:Y:S01]  /*03f0*/  IMAD.MOV.U32 R16, RZ, RZ, R7 ;  /* 0x000000ffff107224 */ /* 0x000fe200078e0007 */
[----:B------:R-:W-:Y:S01]  /*0400*/  IADD3 R20, PT, PT, -R17, RZ, RZ ;  /* 0x000000ff11147210 */ /* 0x000fe20007ffe1ff */
[----:B------:R-:W-:Y:S01]  /*0410*/  @!P5 VIADD R4, R4, 0x1 ;  /* 0x000000010404d836 */ /* 0x000fe20000000000 */
[----:B0-----:R-:W-:Y:S01]  /*0420*/  IADD3 R19, PT, PT, R18, 0xffffffe, RZ ;  /* 0x0ffffffe12137810 */ /* 0x001fe20007ffe0ff */
[----:B------:R-:W0:Y:S02]  /*0430*/  I2F.RP R7, R16 ;  /* 0x0000001000077306 */ /* 0x000e240000209400 */
[----:B------:R-:W-:Y:S01]  /*0440*/  IMAD R5, R14, R20, R5 ;  /* 0x000000140e057224 */ /* 0x000fe200078e0205 */
[----:B------:R-:W-:-:S04]  /*0450*/  LOP3.LUT R20, R9, R3, RZ, 0x3c, !PT ;  /* 0x0000000309147212 */ /* 0x000fc800078e3cff */
[----:B------:R-:W-:Y:S01]  /*0460*/  ISETP.GT.U32.AND P4, PT, R14, R5, PT ;  /* 0x000000050e00720c */ /* 0x000fe20003f84070 */
[----:B------:R-:W-:Y:S01]  /*0470*/  @P3 VIADD R4, R4, 0x1 ;  /* 0x0000000104043836 */ /* 0x000fe20000000000 */
[----:B------:R-:W-:Y:S02]  /*0480*/  ISETP.GE.AND P2, PT, R20, RZ, PT ;  /* 0x000000ff1400720c */ /* 0x000fe40003f46270 */
[----:B------:R-:W-:Y:S01]  /*0490*/  ISETP.NE.AND P3, PT, R3, RZ, PT ;  /* 0x000000ff0300720c */ /* 0x000fe20003f65270 */
[----:B0-----:R-:W0:Y:S08]  /*04a0*/  MUFU.RCP R7, R7 ;  /* 0x0000000700077308 */ /* 0x001e300000001000 */
[----:B------:R-:W-:-:S02]  /*04b0*/  @!P4 IMAD.IADD R5, R5, 0x1, -R14 ;  /* 0x000000010505c824 */ /* 0x000fc400078e0a0e */
[----:B------:R-:W-:-:S03]  /*04c0*/  @!P4 VIADD R17, R17, 0x1 ;  /* 0x000000011111c836 */ /* 0x000fc60000000000 */
[----:B------:R-:W-:Y:S02]  /*04d0*/  ISETP.GE.U32.AND P1, PT, R5, R14, PT ;  /* 0x0000000e0500720c */ /* 0x000fe40003f26070 */
[----:B------:R-:W-:Y:S01]  /*04e0*/  LOP3.LUT R14, R8, R3, RZ, 0x3c, !PT ;  /* 0x00000003080e7212 */ /* 0x000fe200078e3cff */
[----:B------:R3:W4:Y:S01]  /*04f0*/  F2I.FTZ.U32.TRUNC.NTZ R5, R19 ;  /* 0x0000001300057305 */ /* 0x000722000021f000 */
[----:B------:R-:W-:Y:S02]  /*0500*/  IMAD.MOV R8, RZ, RZ, -R8 ;  /* 0x000000ffff087224 */ /* 0x000fe400078e0a08 */
[----:B------:R-:W-:Y:S02]  /*0510*/  ISETP.GE.AND P5, PT, R14, RZ, PT ;  /* 0x000000ff0e00720c */ /* 0x000fe40003fa6270 */
[----:B0-----:R-:W-:Y:S02]  /*0520*/  IADD3 R7, PT, PT, R7, 0xffffffe, RZ ;  /* 0x0ffffffe07077810 */ /* 0x001fe40007ffe0ff */
[----:B---3--:R-:W-:-:S03]  /*0530*/  MOV R19, R4 ;  /* 0x0000000400137202 */ /* 0x008fc60000000f00 */
[----:B------:R-:W-:Y:S01]  /*0540*/  @P1 VIADD R17, R17, 0x1 ;  /* 0x0000000111111836 */ /* 0x000fe20000000000 */
[----:B------:R-:W0:Y:S01]  /*0550*/  F2I.FTZ.U32.TRUNC.NTZ R7, R7 ;  /* 0x0000000700077305 */ /* 0x000e22000021f000 */
[----:B------:R-:W-:Y:S01]  /*0560*/  LOP3.LUT R4, RZ, R3, RZ, 0x33, !PT ;  /* 0x00000003ff047212 */ /* 0x000fe200078e33ff */
[----:B------:R-:W-:-:S03]  /*0570*/  @!P2 IMAD.MOV R19, RZ, RZ, -R19 ;  /* 0x000000ffff13a224 */ /* 0x000fc600078e0a13 */
[----:B------:R-:W-:Y:S01]  /*0580*/  @!P5 IADD3 R17, PT, PT, -R17, RZ, RZ ;  /* 0x000000ff1111d210 */ /* 0x000fe20007ffe1ff */
[----:B----4-:R-:W-:Y:S01]  /*0590*/  IMAD.MOV R18, RZ, RZ, -R5 ;  /* 0x000000ffff127224 */ /* 0x010fe200078e0a05 */
[C---:B------:R-:W-:Y:S02]  /*05a0*/  SEL R14, R4.reuse, R19, !P3 ;  /* 0x00000013040e7207 */ /* 0x040fe40005800000 */
[----:B------:R-:W-:Y:S01]  /*05b0*/  SEL R17, R4, R17, !P3 ;  /* 0x0000001104117207 */ /* 0x000fe20005800000 */
[----:B------:R-:W-:Y:S01]  /*05c0*/  IMAD.MOV.U32 R4, RZ, RZ, RZ ;  /* 0x000000ffff047224 */ /* 0x000fe200078e00ff */
[----:B------:R-:W-:Y:S01]  /*05d0*/  IABS R19, R14 ;  /* 0x0000000e00137213 */ /* 0x000fe20000000000 */
[----:B------:R-:W-:Y:S01]  /*05e0*/  IMAD R21, R18, R15, RZ ;  /* 0x0000000f12157224 */ /* 0x000fe200078e02ff */
[----:B------:R-:W-:Y:S01]  /*05f0*/  IABS R20, R17 ;  /* 0x0000001100147213 */ /* 0x000fe20000000000 */
[----:B0-----:R-:W-:Y:S01]  /*0600*/  IMAD.MOV R18, RZ, RZ, -R7 ;  /* 0x000000ffff127224 */ /* 0x001fe200078e0a07 */
[----:B------:R-:W-:Y:S01]  /*0610*/  ISETP.GE.AND P3, PT, R14, RZ, PT ;  /* 0x000000ff0e00720c */ /* 0x000fe20003f66270 */
[----:B------:R-:W-:-:S04]  /*0620*/  IMAD.HI.U32 R6, R6, R19, RZ ;  /* 0x0000001306067227 */ /* 0x000fc800078e00ff */
[----:B------:R-:W-:Y:S01]  /*0630*/  IMAD.HI.U32 R5, R5, R21, R4 ;  /* 0x0000001505057227 */ /* 0x000fe200078e0004 */
[----:B------:R-:W-:Y:S02]  /*0640*/  MOV R4, R20 ;  /* 0x0000001400047202 */ /* 0x000fe40000000f00 */
[----:B------:R-:W-:Y:S01]  /*0650*/  IABS R20, R12 ;  /* 0x0000000c00147213 */ /* 0x000fe20000000000 */
[----:B------:R-:W-:Y:S02]  /*0660*/  IMAD.MOV.U32 R21, RZ, RZ, R18 ;  /* 0x000000ffff157224 */ /* 0x000fe400078e0012 */
[----:B------:R-:W-:Y:S02]  /*0670*/  IMAD.MOV R18, RZ, RZ, -R6 ;  /* 0x000000ffff127224 */ /* 0x000fe400078e0a06 */
[----:B------:R-:W-:Y:S02]  /*0680*/  HFMA2 R6, -RZ, RZ, 0, 0 ;  /* 0x00000000ff067431 */ /* 0x000fe400000001ff */
[----:B------:R-:W-:-:S02]  /*0690*/  IMAD R21, R21, R16, RZ ;  /* 0x0000001015157224 */ /* 0x000fc400078e02ff */
[----:B------:R-:W-:-:S04]  /*06a0*/  IMAD.HI.U32 R5, R5, R4, RZ ;  /* 0x0000000405057227 */ /* 0x000fc800078e00ff */
[----:B------:R-:W-:Y:S02]  /*06b0*/  IMAD.MOV R5, RZ, RZ, -R5 ;  /* 0x000000ffff057224 */ /* 0x000fe400078e0a05 */
[----:B------:R-:W-:Y:S02]  /*06c0*/  IMAD R19, R10, R18, R19 ;  /* 0x000000120a137224 */ /* 0x000fe400078e0213 */
[----:B------:R-:W-:-:S03]  /*06d0*/  IMAD.HI.U32 R6, R7, R21, R6 ;  /* 0x0000001507067227 */ /* 0x000fc600078e0006 */
[----:B------:R-:W-:Y:S01]  /*06e0*/  ISETP.GT.U32.AND P2, PT, R10, R19, PT ;  /* 0x000000130a00720c */ /* 0x000fe20003f44070 */
[----:B------:R-:W-:Y:S02]  /*06f0*/  IMAD.MOV R7, RZ, RZ, -R20 ;  /* 0x000000ffff077224 */ /* 0x000fe400078e0a14 */
[C---:B------:R-:W-:Y:S02]  /*0700*/  IMAD R20, R15.reuse, R5, R4 ;  /* 0x000000050f147224 */ /* 0x040fe400078e0204 */
[----:B------:R-:W-:Y:S01]  /*0710*/  IMAD.HI.U32 R18, R6, R13, RZ ;  /* 0x0000000d06127227 */ /* 0x000fe200078e00ff */
[----:B------:R-:W-:Y:S02]  /*0720*/  MOV R4, R7 ;  /* 0x0000000700047202 */ /* 0x000fe40000000f00 */
[----:B------:R-:W-:Y:S01]  /*0730*/  ISETP.GT.U32.AND P1, PT, R15, R20, PT ;  /* 0x000000140f00720c */ /* 0x000fe20003f24070 */
[----:B------:R-:W0:Y:S02]  /*0740*/  LDC.64 R6, c[0x0][0x390] ;  /* 0x0000e400ff067b82 */ /* 0x000e240000000a00 */
[----:B------:R-:W-:Y:S01]  /*0750*/  IMAD R13, R18, R4, R13 ;  /* 0x00000004120d7224 */ /* 0x000fe200078e020d */
[----:B------:R-:W-:Y:S01]  /*0760*/  LOP3.LUT R4, R9, R12, RZ, 0x3c, !PT ;  /* 0x0000000c09047212 */ /* 0x000fe200078e3cff */
[----:B------:R-:W-:-:S03]  /*0770*/  @!P2 IMAD.IADD R19, R19, 0x1, -R10 ;  /* 0x000000011313a824 */ /* 0x000fc600078e0a0a */
[----:B------:R-:W-:Y:S02]  /*0780*/  ISETP.GT.U32.AND P5, PT, R16, R13, PT ;  /* 0x0000000d1000720c */ /* 0x000fe40003fa4070 */
[----:B------:R-:W-:-:S03]  /*0790*/  ISETP.GT.U32.AND P2, PT, R10, R19, PT ;  /* 0x000000130a00720c */ /* 0x000fc60003f44070 */
[----:B------:R-:W-:Y:S02]  /*07a0*/  @!P1 IADD3 R20, PT, PT, R20, -R15, RZ ;  /* 0x8000000f14149210 */ /* 0x000fe40007ffe0ff */
[----:B------:R-:W-:Y:S02]  /*07b0*/  ISETP.GE.AND P1, PT, R4, RZ, PT ;  /* 0x000000ff0400720c */ /* 0x000fe40003f26270 */
[----:B------:R-:W-:Y:S01]  /*07c0*/  ISETP.GT.U32.AND P6, PT, R15, R20, PT ;  /* 0x000000140f00720c */ /* 0x000fe20003fc4070 */
[----:B------:R-:W3:Y:S03]  /*07d0*/  LDC.64 R4, c[0x0][0x388] ;  /* 0x0000e200ff047b82 */ /* 0x000ee60000000a00 */
[----:B------:R-:W-:Y:S02]  /*07e0*/  @!P5 IMAD.IADD R13, R13, 0x1, -R16 ;  /* 0x000000010d0dd824 */ /* 0x000fe400078e0a10 */
[----:B------:R-:W-:Y:S01]  /*07f0*/  @!P5 VIADD R18, R18, 0x1 ;  /* 0x000000011212d836 */ /* 0x000fe20000000000 */
[----:B------:R-:W-:Y:S01]  /*0800*/  ISETP.NE.AND P5, PT, R12, RZ, PT ;  /* 0x000000ff0c00720c */ /* 0x000fe20003fa5270 */
[----:B0-----:R-:W-:Y:S01]  /*0810*/  IMAD.WIDE R6, R9, 0x4, R6 ;  /* 0x0000000409067825 */ /* 0x001fe200078e0206 */
[----:B------:R-:W-:-:S02]  /*0820*/  ISETP.GE.U32.AND P4, PT, R13, R16, PT ;  /* 0x000000100d00720c */ /* 0x000fc40003f86070 */
[----:B------:R-:W-:Y:S02]  /*0830*/  @!P2 IADD3 R19, PT, PT, R19, -R10, RZ ;  /* 0x8000000a1313a210 */ /* 0x000fe40007ffe0ff */
[----:B------:R-:W-:Y:S01]  /*0840*/  ISETP.GE.AND P2, PT, R17, RZ, PT ;  /* 0x000000ff1100720c */ /* 0x000fe20003f46270 */
[----:B--2---:R-:W2:Y:S01]  /*0850*/  LDG.E R6, desc[UR4][R6.64] ;  /* 0x0000000406067981 */ /* 0x004ea2000c1e1900 */
[----:B------:R-:W-:Y:S01]  /*0860*/  @!P6 IADD3 R20, PT, PT, R20, -R15, RZ ;  /* 0x8000000f1414e210 */ /* 0x000fe20007ffe0ff */
[----:B------:R-:W-:-:S05]  /*0870*/  @!P3 IMAD.MOV R19, RZ, RZ, -R19 ;  /* 0x000000ffff13b224 */ /* 0x000fca00078e0a13 */
[----:B------:R-:W-:Y:S01]  /*0880*/  SEL R19, R0, R19, !P0 ;  /* 0x0000001300137207 */ /* 0x000fe20004000000 */
[----:B------:R-:W-:Y:S01]  /*0890*/  @P4 VIADD R18, R18, 0x1 ;  /* 0x0000000112124836 */ /* 0x000fe20000000000 */
[----:B------:R-:W-:-:S03]  /*08a0*/  ISETP.NE.AND P4, PT, R11, RZ, PT ;  /* 0x000000ff0b00720c */ /* 0x000fc60003f85270 */
[----:B------:R-:W-:Y:S02]  /*08b0*/  @!P2 IADD3 R20, PT, PT, -R20, RZ, RZ ;  /* 0x000000ff1414a210 */ /* 0x000fe40007ffe1ff */
[----:B------:R-:W-:Y:S02]  /*08c0*/  @!P1 IADD3 R18, PT, PT, -R18, RZ, RZ ;  /* 0x000000ff12129210 */ /* 0x000fe40007ffe1ff */
[----:B------:R-:W-:-:S04]  /*08d0*/  @!P5 LOP3.LUT R18, RZ, R12, RZ, 0x33, !PT ;  /* 0x0000000cff12d212 */ /* 0x000fc800078e33ff */
[----:B-1----:R-:W-:Y:S02]  /*08e0*/  IADD3 R18, PT, PT, R18, UR6, RZ ;  /* 0x0000000612127c10 */ /* 0x002fe4000fffe0ff */
[----:B------:R-:W-:Y:S01]  /*08f0*/  @!P4 LOP3.LUT R20, RZ, R11, RZ, 0x33, !PT ;  /* 0x0000000bff14c212 */ /* 0x000fe200078e33ff */
[----:B------:R-:W-:-:S04]  /*0900*/  IMAD R11, R2, R8, R9 ;  /* 0x00000008020b7224 */ /* 0x000fc800078e0209 */
[----:B------:R-:W-:Y:S02]  /*0910*/  IMAD R11, R12, R18, R11 ;  /* 0x000000120c0b7224 */ /* 0x000fe400078e020b */
[----:B------:R-:W-:-:S04]  /*0920*/  IMAD R2, R20, R2, R19 ;  /* 0x0000000214027224 */ /* 0x000fc800078e0213 */
[----:B------:R-:W-:-:S04]  /*0930*/  IMAD R11, R2, R3, R11 ;  /* 0x00000003020b7224 */ /* 0x000fc800078e020b */
[----:B---3--:R-:W-:-:S05]  /*0940*/  IMAD.WIDE R4, R11, 0x4, R4 ;  /* 0x000000040b047825 */ /* 0x008fca00078e0204 */
[----:B------:R-:W2:Y:S02]  /*0950*/  LDG.E R3, desc[UR4][R4.64] ;  /* 0x0000000404037981 */ /* 0x000ea4000c1e1900 */
[----:B--2---:R-:W-:-:S05]  /*0960*/  FADD R3, R6, R3 ;  /* 0x0000000306037221 */ /* 0x004fca0000000000 */
[----:B------:R-:W-:Y:S01]  /*0970*/  STG.E desc[UR4][R4.64], R3 ;  /* 0x0000000304007986 */ /* 0x000fe2000c101904 */
[----:B------:R-:W-:Y:S05]  /*0980*/  EXIT ;  /* 0x000000000000794d */ /* 0x000fea0003800000 */
.L_x_137:
        /* <DEDUP_REMOVED lines=15> */
.L_x_175:


//--------------------- .text.add_scalar_kernel   --------------------------
	.section	.text.add_scalar_kernel,"ax",@progbits
	.align	128
        .global         add_scalar_kernel
        .type           add_scalar_kernel,@function
        .size           add_scalar_kernel,(.L_x_176 - add_scalar_kernel)
        .other          add_scalar_kernel,@"STO_CUDA_ENTRY STV_DEFAULT"
add_scalar_kernel:
.text.add_scalar_kernel:
        /* <DEDUP_REMOVED lines=18> */
[----:B--2---:R-:W-:-:S05]  /*0120*/  FADD R7, R2, UR6 ;  /* 0x0000000602077e21 */ /* 0x004fca0008000000 */
[----:B------:R-:W-:Y:S01]  /*0130*/  STG.E desc[UR4][R4.64], R7 ;  /* 0x0000000704007986 */ /* 0x000fe2000c101904 */
[----:B------:R-:W-:Y:S05]  /*0140*/  EXIT ;  /* 0x000000000000794d */ /* 0x000fea0003800000 */
.L_x_138:
        /* <DEDUP_REMOVED lines=11> */
.L_x_176:


//--------------------- .text.add_kernel          --------------------------
	.section	.text.add_kernel,"ax",@progbits
	.align	128
        .global         add_kernel
        .type           add_kernel,@function
        .size           add_kernel,(.L_x_177 - add_kernel)
        .other          add_kernel,@"STO_CUDA_ENTRY STV_DEFAULT"
add_kernel:
.text.add_kernel:
        /* <DEDUP_REMOVED lines=20> */
[----:B----4-:R-:W-:-:S05]  /*0140*/  FADD R9, R2, R5 ;  /* 0x0000000502097221 */ /* 0x010fca0000000000 */
[----:B------:R-:W-:Y:S01]  /*0150*/  STG.E desc[UR4][R6.64], R9 ;  /* 0x0000000906007986 */ /* 0x000fe2000c101904 */
[----:B------:R-:W-:Y:S05]  /*0160*/  EXIT ;  /* 0x000000000000794d */ /* 0x000fea0003800000 */
.L_x_139:
        /* <DEDUP_REMOVED lines=9> */
.L_x_177:


//--------------------- .text.copy_channel_kernel --------------------------
	.section	.text.copy_channel_kernel,"ax",@progbits
	.align	128
        .global         copy_channel_kernel
        .type           copy_channel_kernel,@function
        .size           copy_channel_kernel,(.L_x_178 - copy_channel_kernel)
        .other          copy_channel_kernel,@"STO_CUDA_ENTRY STV_DEFAULT"
copy_channel_kernel:
.text.copy_channel_kernel:
        /* <DEDUP_REMOVED lines=16> */
[----:B------:R-:W4:Y:S01]  /*0100*/  LDCU UR5, c[0x0][0x39c] ;  /* 0x00007380ff0577ac */ /* 0x000f220008000800 */
[----:B0-----:R-:W-:Y:S01]  /*0110*/  IABS R13, R2 ;  /* 0x00000002000d7213 */ /* 0x001fe20000000000 */
[----:B--2---:R-:W-:-:S03]  /*0120*/  UISETP.NE.AND UP0, UPT, UR6, URZ, UPT ;  /* 0x000000ff0600728c */ /* 0x004fc6000bf05270 */
[----:B------:R-:W0:Y:S08]  /*0130*/  I2F.RP R3, R13 ;  /* 0x0000000d00037306 */ /* 0x000e300000209400 */
[----:B0-----:R-:W0:Y:S02]  /*0140*/  MUFU.RCP R3, R3 ;  /* 0x0000000300037308 */ /* 0x001e240000001000 */
[----:B0-----:R-:W-:-:S06]  /*0150*/  VIADD R4, R3, 0xffffffe ;  /* 0x0ffffffe03047836 */ /* 0x001fcc0000000000 */
[----:B------:R0:W2:Y:S02]  /*0160*/  F2I.FTZ.U32.TRUNC.NTZ R5, R4 ;  /* 0x0000000400057305 */ /* 0x0000a4000021f000 */
[----:B0-----:R-:W-:Y:S02]  /*0170*/  IMAD.MOV.U32 R4, RZ, RZ, RZ ;  /* 0x000000ffff047224 */ /* 0x001fe400078e00ff */
[----:B--2---:R-:W-:-:S04]  /*0180*/  IMAD.MOV R6, RZ, RZ, -R5 ;  /* 0x000000ffff067224 */ /* 0x004fc800078e0a05 */
[----:B------:R-:W-:Y:S01]  /*0190*/  IMAD R9, R6, R13, RZ ;  /* 0x0000000d06097224 */ /* 0x000fe200078e02ff */
[----:B---3--:R-:W-:-:S03]  /*01a0*/  IABS R6, R7 ;  /* 0x0000000700067213 */ /* 0x008fc60000000000 */
[----:B------:R-:W-:Y:S02]  /*01b0*/  IMAD.HI.U32 R5, R5, R9, R4 ;  /* 0x0000000905057227 */ /* 0x000fe400078e0004 */
[----:B------:R-:W0:Y:S04]  /*01c0*/  I2F.RP R9, R6 ;  /* 0x0000000600097306 */ /* 0x000e280000209400 */
[----:B------:R-:W-:-:S05]  /*01d0*/  IMAD.HI.U32 R3, R5, R8, RZ ;  /* 0x0000000805037227 */ /* 0x000fca00078e00ff */
[----:B------:R-:W-:-:S05]  /*01e0*/  IADD3 R4, PT, PT, -R3, RZ, RZ ;  /* 0x000000ff03047210 */ /* 0x000fca0007ffe1ff */
[C---:B------:R-:W-:Y:S01]  /*01f0*/  IMAD R4, R13.reuse, R4, R8 ;  /* 0x000000040d047224 */ /* 0x040fe200078e0208 */
[----:B0-----:R-:W0:Y:S01]  /*0200*/  MUFU.RCP R9, R9 ;  /* 0x0000000900097308 */ /* 0x001e220000001000 */
[----:B------:R-:W2:Y:S03]  /*0210*/  LDC R8, c[0x0][0x3a4] ;  /* 0x0000e900ff087b82 */ /* 0x000ea60000000800 */
[----:B------:R-:W-:-:S13]  /*0220*/  ISETP.GT.U32.AND P1, PT, R13, R4, PT ;  /* 0x000000040d00720c */ /* 0x000fda0003f24070 */
[----:B------:R-:W-:Y:S01]  /*0230*/  @!P1 IMAD.IADD R4, R4, 0x1, -R13 ;  /* 0x0000000104049824 */ /* 0x000fe200078e0a0d */
[----:B------:R-:W-:Y:S01]  /*0240*/  @!P1 IADD3 R3, PT, PT, R3, 0x1, RZ ;  /* 0x0000000103039810 */ /* 0x000fe20007ffe0ff */
[----:B0-----:R-:W-:Y:S01]  /*0250*/  VIADD R5, R9, 0xffffffe ;  /* 0x0ffffffe09057836 */ /* 0x001fe20000000000 */
[----:B------:R-:W-:Y:S02]  /*0260*/  ISETP.NE.AND P1, PT, R2, RZ, PT ;  /* 0x000000ff0200720c */ /* 0x000fe40003f25270 */
[----:B------:R-:W-:Y:S02]  /*0270*/  ISETP.GE.U32.AND P0, PT, R4, R13, PT ;  /* 0x0000000d0400720c */ /* 0x000fe40003f06070 */
[----:B------:R-:W-:Y:S01]  /*0280*/  LOP3.LUT R4, R11, R2, RZ, 0x3c, !PT ;  /* 0x000000020b047212 */ /* 0x000fe200078e3cff */
[----:B------:R-:W0:Y:S01]  /*0290*/  F2I.FTZ.U32.TRUNC.NTZ R5, R5 ;  /* 0x0000000500057305 */ /* 0x000e22000021f000 */
[----:B--2---:R-:W-:Y:S02]  /*02a0*/  IMAD R15, R7, R8, RZ ;  /* 0x00000008070f7224 */ /* 0x004fe400078e02ff */
[----:B------:R-:W-:Y:S01]  /*02b0*/  ISETP.GE.AND P2, PT, R4, RZ, PT ;  /* 0x000000ff0400720c */ /* 0x000fe20003f46270 */
[----:B------:R-:W-:-:S06]  /*02c0*/  IMAD.MOV.U32 R4, RZ, RZ, RZ ;  /* 0x000000ffff047224 */ /* 0x000fcc00078e00ff */
[----:B------:R-:W-:Y:S02]  /*02d0*/  @P0 VIADD R3, R3, 0x1 ;  /* 0x0000000103030836 */ /* 0x000fe40000000000 */
[----:B0-----:R-:W-:-:S04]  /*02e0*/  IMAD.MOV R9, RZ, RZ, -R5 ;  /* 0x000000ffff097224 */ /* 0x001fc800078e0a05 */
[----:B------:R-:W-:Y:S02]  /*02f0*/  @!P2 IADD3 R3, PT, PT, -R3, RZ, RZ ;  /* 0x000000ff0303a210 */ /* 0x000fe40007ffe1ff */
[----:B------:R-:W-:Y:S01]  /*0300*/  @!P1 LOP3.LUT R3, RZ, R2, RZ, 0x33, !PT ;  /* 0x00000002ff039212 */ /* 0x000fe200078e33ff */
[----:B------:R-:W-:Y:S01]  /*0310*/  IMAD R9, R9, R6, RZ ;  /* 0x0000000609097224 */ /* 0x000fe200078e02ff */
[----:B------:R-:W-:Y:S02]  /*0320*/  IABS R2, R8 ;  /* 0x0000000800027213 */ /* 0x000fe40000000000 */
[----:B------:R-:W-:Y:S01]  /*0330*/  IABS R10, R3 ;  /* 0x00000003000a7213 */ /* 0x000fe20000000000 */
[----:B------:R-:W-:Y:S01]  /*0340*/  IMAD.HI.U32 R9, R5, R9, R4 ;  /* 0x0000000905097227 */ /* 0x000fe200078e0004 */
[----:B------:R-:W-:-:S03]  /*0350*/  LOP3.LUT R3, R3, R7, RZ, 0x3c, !PT ;  /* 0x0000000703037212 */ /* 0x000fc600078e3cff */
[----:B------:R-:W-:Y:S01]  /*0360*/  IMAD.MOV.U32 R5, RZ, RZ, R10 ;  /* 0x000000ffff057224 */ /* 0x000fe200078e000a */
[----:B------:R-:W-:Y:S01]  /*0370*/  ISETP.GE.AND P2, PT, R3, RZ, PT ;  /* 0x000000ff0300720c */ /* 0x000fe20003f46270 */
[----:B------:R-:W0:Y:S02]  /*0380*/  I2F.RP R10, R2 ;  /* 0x00000002000a7306 */ /* 0x000e240000209400 */
        /* <DEDUP_REMOVED lines=10> */
[----:B------:R0:W2:Y:S02]  /*0430*/  F2I.FTZ.U32.TRUNC.NTZ R5, R11 ;  /* 0x0000000b00057305 */ /* 0x0000a4000021f000 */
[----:B0-----:R-:W-:-:S09]  /*0440*/  IABS R11, R0 ;  /* 0x00000000000b7213 */ /* 0x001fd20000000000 */
[----:B------:R-:W-:Y:S01]  /*0450*/  @P0 VIADD R4, R4, 0x1 ;  /* 0x0000000104040836 */ /* 0x000fe20000000000 */
[----:B------:R-:W-:Y:S01]  /*0460*/  ISETP.NE.AND P0, PT, R7, RZ, PT ;  /* 0x000000ff0700720c */ /* 0x000fe20003f05270 */
[----:B--2---:R-:W-:-:S03]  /*0470*/  IMAD.MOV R13, RZ, RZ, -R5 ;  /* 0x000000ffff0d7224 */ /* 0x004fc600078e0a05 */
[----:B------:R-:W-:Y:S01]  /*0480*/  @!P2 IADD3 R4, PT, PT, -R4, RZ, RZ ;  /* 0x000000ff0404a210 */ /* 0x000fe20007ffe1ff */
[----:B------:R-:W-:-:S03]  /*0490*/  IMAD R13, R13, R2, RZ ;  /* 0x000000020d0d7224 */ /* 0x000fc600078e02ff */
[----:B------:R-:W-:Y:S01]  /*04a0*/  SEL R3, R10, R4, !P0 ;  /* 0x000000040a037207 */ /* 0x000fe20004000000 */
[----:B------:R-:W-:-:S03]  /*04b0*/  IMAD.MOV.U32 R4, RZ, RZ, RZ ;  /* 0x000000ffff047224 */ /* 0x000fc600078e00ff */
[----:B------:R-:W-:Y:S01]  /*04c0*/  IABS R12, R3 ;  /* 0x00000003000c7213 */ /* 0x000fe20000000000 */
[----:B------:R-:W-:Y:S01]  /*04d0*/  IMAD.HI.U32 R18, R5, R13, R4 ;  /* 0x0000000d05127227 */ /* 0x000fe200078e0004 */
[----:B------:R-:W-:-:S03]  /*04e0*/  LOP3.LUT R3, R3, R8, RZ, 0x3c, !PT ;  /* 0x0000000803037212 */ /* 0x000fc600078e3cff */
[----:B------:R-:W-:Y:S01]  /*04f0*/  IMAD.MOV.U32 R5, RZ, RZ, R12 ;  /* 0x000000ffff057224 */ /* 0x000fe200078e000c */
[----:B------:R-:W-:Y:S01]  /*0500*/  ISETP.GE.AND P3, PT, R3, RZ, PT ;  /* 0x000000ff0300720c */ /* 0x000fe20003f66270 */
[----:B------:R-:W-:-:S04]  /*0510*/  IMAD.HI.U32 R12, R9, R11, RZ ;  /* 0x0000000b090c7227 */ /* 0x000fc800078e00ff */
[----:B------:R-:W-:Y:S01]  /*0520*/  IMAD.HI.U32 R4, R18, R5, RZ ;  /* 0x0000000512047227 */ /* 0x000fe200078e00ff */
[----:B------:R-:W-:-:S03]  /*0530*/  IADD3 R13, PT, PT, -R12, RZ, RZ ;  /* 0x000000ff0c0d7210 */ /* 0x000fc60007ffe1ff */
[----:B------:R-:W-:Y:S02]  /*0540*/  IMAD.MOV R14, RZ, RZ, -R4 ;  /* 0x000000ffff0e7224 */ /* 0x000fe400078e0a04 */
[----:B------:R-:W-:Y:S02]  /*0550*/  IMAD R13, R6, R13, R11 ;  /* 0x0000000d060d7224 */ /* 0x000fe400078e020b */
[----:B------:R-:W-:Y:S02]  /*0560*/  IMAD R5, R2, R14, R5 ;  /* 0x0000000e02057224 */ /* 0x000fe400078e0205 */
[----:B------:R-:W-:Y:S01]  /*0570*/  IMAD.HI.U32 R17, R18, R11, RZ ;  /* 0x0000000b12117227 */ /* 0x000fe200078e00ff */
[----:B------:R-:W-:Y:S02]  /*0580*/  ISETP.GT.U32.AND P6, PT, R6, R13, PT ;  /* 0x0000000d0600720c */ /* 0x000fe40003fc4070 */
[----:B------:R-:W-:Y:S01]  /*0590*/  ISETP.GT.U32.AND P5, PT, R2, R5, PT ;  /* 0x000000050200720c */ /* 0x000fe20003fa4070 */
[----:B------:R-:W-:-:S04]  /*05a0*/  IMAD.MOV R19, RZ, RZ, -R17 ;  /* 0x000000ffff137224 */ /* 0x000fc800078e0a11 */
[----:B------:R-:W-:-:S06]  /*05b0*/  IMAD R19, R2, R19, R11 ;  /* 0x0000001302137224 */ /* 0x000fcc00078e020b */
[----:B------:R-:W-:Y:S02]  /*05c0*/  @!P6 IMAD.IADD R13, R13, 0x1, -R6 ;  /* 0x000000010d0de824 */ /* 0x000fe400078e0a06 */
[-C--:B------:R-:W-:Y:S01]  /*05d0*/  @!P5 IADD3 R5, PT, PT, R5, -R2.reuse, RZ ;  /* 0x800000020505d210 */ /* 0x080fe20007ffe0ff */
[----:B------:R-:W-:Y:S01]  /*05e0*/  @!P5 VIADD R4, R4, 0x1 ;  /* 0x000000010404d836 */ /* 0x000fe20000000000 */
[----:B------:R-:W-:Y:S01]  /*05f0*/  ISETP.GT.U32.AND P5, PT, R2, R19, PT ;  /* 0x000000130200720c */ /* 0x000fe20003fa4070 */
[----:B------:R-:W-:Y:S01]  /*0600*/  @!P6 VIADD R12, R12, 0x1 ;  /* 0x000000010c0ce836 */ /* 0x000fe20000000000 */
[----:B------:R-:W-:Y:S02]  /*0610*/  ISETP.GE.U32.AND P1, PT, R5, R2, PT ;  /* 0x000000020500720c */ /* 0x000fe40003f26070 */
[----:B------:R-:W-:Y:S02]  /*0620*/  ISETP.GE.U32.AND P4, PT, R13, R6, PT ;  /* 0x000000060d00720c */ /* 0x000fe40003f86070 */
[----:B------:R-:W-:-:S04]  /*0630*/  LOP3.LUT R5, R0, R7, RZ, 0x3c, !PT ;  /* 0x0000000700057212 */ /* 0x000fc800078e3cff */
[----:B------:R-:W-:-:S03]  /*0640*/  ISETP.GE.AND P2, PT, R5, RZ, PT ;  /* 0x000000ff0500720c */ /* 0x000fc60003f46270 */
[----:B------:R-:W-:Y:S01]  /*0650*/  @!P5 IMAD.IADD R19, R19, 0x1, -R2 ;  /* 0x000000011313d824 */ /* 0x000fe200078e0a02 */
[----:B------:R-:W-:Y:S01]  /*0660*/  @!P5 IADD3 R17, PT, PT, R17, 0x1, RZ ;  /* 0x000000011111d810 */ /* 0x000fe20007ffe0ff */
[----:B------:R-:W-:Y:S01]  /*0670*/  @P1 VIADD R4, R4, 0x1 ;  /* 0x0000000104041836 */ /* 0x000fe20000000000 */
[----:B------:R-:W-:Y:S02]  /*0680*/  ISETP.NE.AND P1, PT, R8, RZ, PT ;  /* 0x000000ff0800720c */ /* 0x000fe40003f25270 */
[----:B------:R-:W-:Y:S01]  /*0690*/  @P4 IADD3 R12, PT, PT, R12, 0x1, RZ ;  /* 0x000000010c0c4810 */ /* 0x000fe20007ffe0ff */
[----:B------:R-:W-:Y:S01]  /*06a0*/  IMAD.MOV.U32 R3, RZ, RZ, R4 ;  /* 0x000000ffff037224 */ /* 0x000fe200078e0004 */
[----:B------:R-:W-:Y:S02]  /*06b0*/  LOP3.LUT R4, RZ, R8, RZ, 0x33, !PT ;  /* 0x00000008ff047212 */ /* 0x000fe400078e33ff */
[----:B------:R-:W-:Y:S01]  /*06c0*/  ISETP.GE.U32.AND P4, PT, R19, R2, PT ;  /* 0x000000021300720c */ /* 0x000fe20003f86070 */
[----:B------:R-:W-:Y:S01]  /*06d0*/  @!P3 IMAD.MOV R3, RZ, RZ, -R3 ;  /* 0x000000ffff03b224 */ /* 0x000fe200078e0a03 */
[----:B------:R-:W-:-:S04]  /*06e0*/  @!P2 IADD3 R12, PT, PT, -R12, RZ, RZ ;  /* 0x000000ff0c0ca210 */ /* 0x000fc80007ffe1ff */
[----:B------:R-:W-:Y:S02]  /*06f0*/  SEL R13, R10, R12, !P0 ;  /* 0x0000000c0a0d7207 */ /* 0x000fe40004000000 */
[----:B------:R-:W-:Y:S02]  /*0700*/  SEL R12, R4, R3, !P1 ;  /* 0x00000003040c7207 */ /* 0x000fe40004800000 */
[----:B------:R-:W-:Y:S02]  /*0710*/  IABS R3, R13 ;  /* 0x0000000d00037213 */ /* 0x000fe40000000000 */
[----:B------:R-:W-:Y:S01]  /*0720*/  IABS R14, R12 ;  /* 0x0000000c000e7213 */ /* 0x000fe20000000000 */
[----:B------:R-:W-:Y:S01]  /*0730*/  IMAD R15, R12, R15, RZ ;  /* 0x0000000f0c0f7224 */ /* 0x000fe200078e02ff */
[----:B------:R-:W-:Y:S01]  /*0740*/  LOP3.LUT R19, R13, R8, RZ, 0x3c, !PT ;  /* 0x000000080d137212 */ /* 0x000fe200078e3cff */
[----:B------:R-:W-:Y:S01]  /*0750*/  IMAD.HI.U32 R18, R18, R3, RZ ;  /* 0x0000000312127227 */ /* 0x000fe200078e00ff */
[----:B------:R-:W0:Y:S02]  /*0760*/  I2F.RP R20, R14 ;  /* 0x0000000e00147306 */ /* 0x000e240000209400 */
[----:B------:R-:W-:Y:S01]  /*0770*/  IABS R16, R15 ;  /* 0x0000000f00107213 */ /* 0x000fe20000000000 */
[----:B------:R-:W-:Y:S01]  /*0780*/  @P4 VIADD R17, R17, 0x1 ;  /* 0x0000000111114836 */ /* 0x000fe20000000000 */
[----:B------:R-:W-:-:S04]  /*0790*/  IADD3 R21, PT, PT, -R18, RZ, RZ ;  /* 0x000000ff12157210 */ /* 0x000fc80007ffe1ff */
[----:B------:R-:W2:Y:S01]  /*07a0*/  I2F.RP R5, R16 ;  /* 0x0000001000057306 */ /* 0x000ea20000209400 */
[----:B------:R-:W-:-:S05]  /*07b0*/  IMAD R3, R2, R21, R3 ;  /* 0x0000001502037224 */ /* 0x000fca00078e0203 */
[----:B------:R-:W-:Y:S02]  /*07c0*/  ISETP.GT.U32.AND P6, PT, R2, R3, PT ;  /* 0x000000030200720c */ /* 0x000fe40003fc4070 */
[----:B0-----:R-:W0:Y:S08]  /*07d0*/  MUFU.RCP R20, R20 ;  /* 0x0000001400147308 */ /* 0x001e300000001000 */
[----:B--2---:R-:W2:Y:S03]  /*07e0*/  MUFU.RCP R5, R5 ;  /* 0x0000000500057308 */ /* 0x004ea60000001000 */
[----:B------:R-:W-:-:S02]  /*07f0*/  @!P6 IMAD.IADD R3, R3, 0x1, -R2 ;  /* 0x000000010303e824 */ /* 0x000fc400078e0a02 */
[----:B------:R-:W-:Y:S01]  /*0800*/  @!P6 VIADD R18, R18, 0x1 ;  /* 0x000000011212e836 */ /* 0x000fe20000000000 */
[----:B------:R-:W-:Y:S02]  /*0810*/  ISETP.GE.AND P6, PT, R19, RZ, PT ;  /* 0x000000ff1300720c */ /* 0x000fe40003fc6270 */
[----:B------:R-:W-:Y:S02]  /*0820*/  ISETP.GE.U32.AND P3, PT, R3, R2, PT ;  /* 0x000000020300720c */ /* 0x000fe40003f66070 */
[----:B0-----:R-:W-:Y:S02]  /*0830*/  IADD3 R21, PT, PT, R20, 0xffffffe, RZ ;  /* 0x0ffffffe14157810 */ /* 0x001fe40007ffe0ff */
[----:B------:R-:W-:Y:S02]  /*0840*/  LOP3.LUT R2, R0, R8, RZ, 0x3c, !PT ;  /* 0x0000000800027212 */ /* 0x000fe400078e3cff */
[----:B------:R-:W0:Y:S01]  /*0850*/  F2I.FTZ.U32.TRUNC.NTZ R3, R21 ;  /* 0x0000001500037305 */ /* 0x000e22000021f000 */
[----:B------:R-:W-:-:S02]  /*0860*/  MOV R19, R17 ;  /* 0x0000001100137202 */ /* 0x000fc40000000f00 */
[----:B------:R-:W-:Y:S01]  /*0870*/  ISETP.GE.AND P2, PT, R2, RZ, PT ;  /* 0x000000ff0200720c */ /* 0x000fe20003f46270 */
[----:B--2---:R-:W-:Y:S01]  /*0880*/  VIADD R2, R5, 0xffffffe ;  /* 0x0ffffffe05027836 */ /* 0x004fe20000000000 */
[----:B------:R-:W-:Y:S02]  /*0890*/  IABS R20, R12 ;  /* 0x0000000c00147213 */ /* 0x000fe40000000000 */
[----:B------:R-:W-:Y:S01]  /*08a0*/  @P3 VIADD R18, R18, 0x1 ;  /* 0x0000000112123836 */ /* 0x000fe20000000000 */
[----:B------:R2:W3:Y:S02]  /*08b0*/  F2I.FTZ.U32.TRUNC.NTZ R5, R2 ;  /* 0x0000000200057305 */ /* 0x0004e4000021f000 */
[----:B------:R-:W-:Y:S02]  /*08c0*/  IMAD.MOV R20, RZ, RZ, -R20 ;  /* 0x000000ffff147224 */ /* 0x000fe400078e0a14 */
[----:B------:R-:W-:Y:S01]  /*08d0*/  @!P6 IADD3 R18, PT, PT, -R18, RZ, RZ ;  /* 0x000000ff1212e210 */ /* 0x000fe20007ffe1ff */
[----:B0-----:R-:W-:-:S03]  /*08e0*/  IMAD.MOV R23, RZ, RZ, -R3 ;  /* 0x000000ffff177224 */ /* 0x001fc600078e0a03 */
[C---:B------:R-:W-:Y:S01]  /*08f0*/  SEL R17, R4.reuse, R18, !P1 ;  /* 0x0000001204117207 */ /* 0x040fe20004800000 */
[----:B------:R-:W-:Y:S02]  /*0900*/  @!P2 IMAD.MOV R19, RZ, RZ, -R19 ;  /* 0x000000ffff13a224 */ /* 0x000fe400078e0a13 */
[----:B--2---:R-:W-:Y:S01]  /*0910*/  IMAD.MOV.U32 R2, RZ, RZ, RZ ;  /* 0x000000ffff027224 */ /* 0x004fe200078e00ff */
[----:B------:R-:W-:Y:S02]  /*0920*/  ISETP.GE.AND P3, PT, R17, RZ, PT ;  /* 0x000000ff1100720c */ /* 0x000fe40003f66270 */
[----:B------:R-:W-:Y:S01]  /*0930*/  SEL R18, R4, R19, !P1 ;  /* 0x0000001304127207 */ /* 0x000fe20004800000 */
[----:B------:R-:W-:Y:S01]  /*0940*/  IMAD R19, R23, R14, RZ ;  /* 0x0000000e17137224 */ /* 0x000fe200078e02ff */
[----:B------:R-:W-:Y:S01]  /*0950*/  IABS R4, R17 ;  /* 0x0000001100047213 */ /* 0x000fe20000000000 */
[----:B---3--:R-:W-:Y:S02]  /*0960*/  IMAD.MOV R21, RZ, RZ, -R5 ;  /* 0x000000ffff157224 */ /* 0x008fe400078e0a05 */
[----:B------:R-:W-:Y:S01]  /*0970*/  IMAD.HI.U32 R2, R3, R19, R2 ;  /* 0x0000001303027227 */ /* 0x000fe200078e0002 */
[----:B------:R-:W-:-:S03]  /*0980*/  MOV R19, R4 ;  /* 0x0000000400137202 */ /* 0x000fc60000000f00 */
[----:B------:R-:W-:Y:S01]  /*0990*/  IMAD R3, R21, R16, RZ ;  /* 0x0000001015037224 */ /* 0x000fe200078e02ff */
[----:B------:R-:W-:Y:S01]  /*09a0*/  IABS R21, R18 ;  /* 0x0000001200157213 */ /* 0x000fe20000000000 */
[----:B------:R-:W-:Y:S02]  /*09b0*/  IMAD.MOV.U32 R4, RZ, RZ, RZ ;  /* 0x000000ffff047224 */ /* 0x000fe400078e00ff */
[----:B------:R-:W-:-:S04]  /*09c0*/  IMAD.HI.U32 R2, R2, R19, RZ ;  /* 0x0000001302027227 */ /* 0x000fc800078e00ff */
[----:B------:R-:W-:Y:S01]  /*09d0*/  IMAD.HI.U32 R4, R5, R3, R4 ;  /* 0x0000000305047227 */ /* 0x000fe200078e0004 */
[----:B------:R-:W-:Y:S02]  /*09e0*/  IABS R5, R15 ;  /* 0x0000000f00057213 */ /* 0x000fe40000000000 */
[----:B------:R-:W-:-:S03]  /*09f0*/  MOV R3, R20 ;  /* 0x0000001400037202 */ /* 0x000fc60000000f00 */
[----:B------:R-:W-:Y:S02]  /*0a00*/  IMAD.MOV R20, RZ, RZ, -R5 ;  /* 0x000000ffff147224 */ /* 0x000fe400078e0a05 */
[----:B------:R-:W-:Y:S02]  /*0a10*/  IMAD R3, R2, R3, R19 ;  /* 0x0000000302037224 */ /* 0x000fe400078e0213 */
[----:B------:R-:W-:Y:S01]  /*0a20*/  IMAD.HI.U32 R4, R4, R11, RZ ;  /* 0x0000000b04047227 */ /* 0x000fe200078e00ff */
[----:B------:R-:W-:Y:S02]  /*0a30*/  MOV R2, R20 ;  /* 0x0000001400027202 */ /* 0x000fe40000000f00 */
[----:B------:R-:W-:Y:S01]  /*0a40*/  ISETP.GT.U32.AND P1, PT, R14, R3, PT ;  /* 0x000000030e00720c */ /* 0x000fe20003f24070 */
[----:B------:R-:W-:Y:S02]  /*0a50*/  IMAD.MOV.U32 R5, RZ, RZ, R21 ;  /* 0x000000ffff057224 */ /* 0x000fe400078e0015 */
[----:B------:R-:W-:Y:S01]  /*0a60*/  IMAD R11, R4, R2, R11 ;  /* 0x00000002040b7224 */ /* 0x000fe200078e020b */
[----:B------:R-:W-:Y:S01]  /*0a70*/  LOP3.LUT R2, R0, R15, RZ, 0x3c, !PT ;  /* 0x0000000f00027212 */ /* 0x000fe200078e3cff */
[----:B------:R-:W-:-:S03]  /*0a80*/  IMAD.HI.U32 R9, R9, R5, RZ ;  /* 0x0000000509097227 */ /* 0x000fc600078e00ff */
[----:B------:R-:W-:Y:S01]  /*0a90*/  ISETP.GT.U32.AND P5, PT, R16, R11, PT ;  /* 0x0000000b1000720c */ /* 0x000fe20003fa4070 */
[----:B------:R-:W-:-:S04]  /*0aa0*/  IMAD.MOV R9, RZ, RZ, -R9 ;  /* 0x000000ffff097224 */ /* 0x000fc800078e0a09 */
[----:B------:R-:W-:Y:S02]  /*0ab0*/  IMAD R5, R6, R9, R5 ;  /* 0x0000000906057224 */ /* 0x000fe400078e0205 */
[----:B------:R-:W-:-:S03]  /*0ac0*/  @!P1 IMAD.IADD R3, R3, 0x1, -R14 ;  /* 0x0000000103039824 */ /* 0x000fc600078e0a0e */
[----:B------:R-:W-:Y:S02]  /*0ad0*/  ISETP.GT.U32.AND P2, PT, R6, R5, PT ;  /* 0x000000050600720c */ /* 0x000fe40003f44070 */
[----:B------:R-:W-:Y:S02]  /*0ae0*/  ISETP.GT.U32.AND P6, PT, R14, R3, PT ;  /* 0x000000030e00720c */ /* 0x000fe40003fc4070 */
[-C--:B------:R-:W-:Y:S02]  /*0af0*/  @!P5 IADD3 R11, PT, PT, R11, -R16.reuse, RZ ;  /* 0x800000100b0bd210 */ /* 0x080fe40007ffe0ff */
[----:B------:R-:W-:Y:S02]  /*0b00*/  @!P5 IADD3 R4, PT, PT, R4, 0x1, RZ ;  /* 0x000000010404d810 */ /* 0x000fe40007ffe0ff */
[----:B------:R-:W-:Y:S02]  /*0b10*/  ISETP.GE.U32.AND P4, PT, R11, R16, PT ;  /* 0x000000100b00720c */ /* 0x000fe40003f86070 */
[----:B------:R-:W-:-:S03]  /*0b20*/  ISETP.NE.AND P5, PT, R15, RZ, PT ;  /* 0x000000ff0f00720c */ /* 0x000fc60003fa5270 */
[----:B------:R-:W-:Y:S01]  /*0b30*/  @!P2 IMAD.IADD R5, R5, 0x1, -R6 ;  /* 0x000000010505a824 */ /* 0x000fe200078e0a06 */
[----:B------:R-:W-:Y:S01]  /*0b40*/  ISETP.GE.AND P2, PT, R2, RZ, PT ;  /* 0x000000ff0200720c */ /* 0x000fe20003f46270 */
[----:B------:R-:W-:Y:S01]  /*0b50*/  @!P6 IMAD.IADD R3, R3, 0x1, -R14 ;  /* 0x000000010303e824 */ /* 0x000fe200078e0a0e */
[----:B------:R-:W-:Y:S02]  /*0b60*/  ISETP.NE.AND P6, PT, R12, RZ, PT ;  /* 0x000000ff0c00720c */ /* 0x000fe40003fc5270 */
[----:B------:R-:W-:Y:S02]  /*0b70*/  ISETP.GT.U32.AND P1, PT, R6, R5, PT ;  /* 0x000000050600720c */ /* 0x000fe40003f24070 */
[----:B------:R-:W-:Y:S01]  /*0b80*/  @!P3 IADD3 R3, PT, PT, -R3, RZ, RZ ;  /* 0x000000ff0303b210 */ /* 0x000fe20007ffe1ff */
[----:B------:R-:W-:Y:S01]  /*0b90*/  @P4 VIADD R4, R4, 0x1 ;  /* 0x0000000104044836 */ /* 0x000fe20000000000 */
[----:B------:R-:W-:-:S05]  /*0ba0*/  ISETP.GE.AND P4, PT, R18, RZ, PT ;  /* 0x000000ff1200720c */ /* 0x000fca0003f86270 */
[----:B------:R-:W-:Y:S01]  /*0bb0*/  @!P2 IMAD.MOV R4, RZ, RZ, -R4 ;  /* 0x000000ffff04a224 */ /* 0x000fe200078e0a04 */
[----:B------:R-:W-:Y:S02]  /*0bc0*/  @!P5 LOP3.LUT R4, RZ, R15, RZ, 0x33, !PT ;  /* 0x0000000fff04d212 */ /* 0x000fe400078e33ff */
[----:B------:R-:W-:Y:S01]  /*0bd0*/  @!P6 LOP3.LUT R3, RZ, R12, RZ, 0x33, !PT ;  /* 0x0000000cff03e212 */ /* 0x000fe200078e33ff */
[----:B------:R-:W-:-:S03]  /*0be0*/  @!P1 IMAD.IADD R5, R5, 0x1, -R6 ;  /* 0x0000000105059824 */ /* 0x000fc600078e0a06 */
[----:B-1----:R-:W-:Y:S01]  /*0bf0*/  IADD3 R9, PT, PT, R3, UR4, RZ ;  /* 0x0000000403097c10 */ /* 0x002fe2000fffe0ff */
[----:B------:R-:W-:Y:S02]  /*0c00*/  @!P4 IMAD.MOV R5, RZ, RZ, -R5 ;  /* 0x000000ffff05c224 */ /* 0x000fe400078e0a05 */
[----:B------:R-:W-:Y:S02]  /*0c10*/  IMAD.MOV R3, RZ, RZ, -R13 ;  /* 0x000000ffff037224 */ /* 0x000fe400078e0a0d */
[----:B----4-:R-:W-:Y:S01]  /*0c20*/  IMAD R2, R4, UR5, R9 ;  /* 0x0000000504027c24 */ /* 0x010fe2000f8e0209 */
[----:B------:R-:W-:Y:S01]  /*0c30*/  SEL R10, R10, R5, !P0 ;  /* 0x000000050a0a7207 */ /* 0x000fe20004000000 */
[----:B------:R-:W-:Y:S01]  /*0c40*/  IMAD R3, R7, R3, R0 ;  /* 0x0000000307037224 */ /* 0x000fe200078e0200 */
[----:B------:R-:W0:Y:S03]  /*0c50*/  LDCU.64 UR4, c[0x0][0x358] ;  /* 0x00006b00ff0477ac */ /* 0x000e260008000a00 */
[----:B------:R-:W-:-:S04]  /*0c60*/  IMAD R2, R2, R7, R10 ;  /* 0x0000000702027224 */ /* 0x000fc800078e020a */
[----:B------:R-:W-:Y:S01]  /*0c70*/  IMAD R7, R2, R8, R3 ;  /* 0x0000000802077224 */ /* 0x000fe200078e0203 */
[----:B------:R-:W-:Y:S06]  /*0c80*/  BRA.U UP0, `(.L_x_140) ;  /* 0x00000001001c7547 */ /* 0x000fec000b800000 */
[----:B------:R-:W1:Y:S08]  /*0c90*/  LDC.64 R2, c[0x0][0x388] ;  /* 0x0000e200ff027b82 */ /* 0x000e700000000a00 */
[----:B------:R-:W2:Y:S01]  /*0ca0*/  LDC.64 R4, c[0x0][0x390] ;  /* 0x0000e400ff047b82 */ /* 0x000ea20000000a00 */
[----:B-1----:R-:W-:-:S06]  /*0cb0*/  IMAD.WIDE R2, R7, 0x4, R2 ;  /* 0x0000000407027825 */ /* 0x002fcc00078e0202 */
[----:B0-----:R-:W3:Y:S01]  /*0cc0*/  LDG.E R3, desc[UR4][R2.64] ;  /* 0x0000000402037981 */ /* 0x001ee2000c1e1900 */
[----:B--2---:R-:W-:-:S05]  /*0cd0*/  IMAD.WIDE R4, R0, 0x4, R4 ;  /* 0x0000000400047825 */ /* 0x004fca00078e0204 */
[----:B---3--:R-:W-:Y:S01]  /*0ce0*/  STG.E desc[UR4][R4.64], R3 ;  /* 0x0000000304007986 */ /* 0x008fe2000c101904 */
[----:B------:R-:W-:Y:S05]  /*0cf0*/  EXIT ;  /* 0x000000000000794d */ /* 0x000fea0003800000 */
.L_x_140:
[----:B------:R-:W1:Y:S08]  /*0d00*/  LDC.64 R2, c[0x0][0x390] ;  /* 0x0000e400ff027b82 */ /* 0x000e700000000a00 */
[----:B------:R-:W2:Y:S01]  /*0d10*/  LDC.64 R4, c[0x0][0x388] ;  /* 0x0000e200ff047b82 */ /* 0x000ea20000000a00 */
[----:B-1----:R-:W-:-:S06]  /*0d20*/  IMAD.WIDE R2, R0, 0x4, R2 ;  /* 0x0000000400027825 */ /* 0x002fcc00078e0202 */
[----:B0-----:R-:W3:Y:S01]  /*0d30*/  LDG.E R3, desc[UR4][R2.64] ;  /* 0x0000000402037981 */ /* 0x001ee2000c1e1900 */
[----:B--2---:R-:W-:-:S05]  /*0d40*/  IMAD.WIDE R4, R7, 0x4, R4 ;  /* 0x0000000407047825 */ /* 0x004fca00078e0204 */
[----:B---3--:R-:W-:Y:S01]  /*0d50*/  STG.E desc[UR4][R4.64], R3 ;  /* 0x0000000304007986 */ /* 0x008fe2000c101904 */
[----:B------:R-:W-:Y:S05]  /*0d60*/  EXIT ;  /* 0x000000000000794d */ /* 0x000fea0003800000 */
.L_x_141:
        /* <DEDUP_REMOVED lines=9> */
.L_x_178:


//--------------------- .text.copy_number_kernel  --------------------------
	.section	.text.copy_number_kernel,"ax",@progbits
	.align	128
        .global         copy_number_kernel
        .type           copy_number_kernel,@function
        .size           copy_number_kernel,(.L_x_179 - copy_number_kernel)
        .other          copy_number_kernel,@"STO_CUDA_ENTRY STV_DEFAULT"
copy_number_kernel:
.text.copy_number_kernel:
        /* <DEDUP_REMOVED lines=15> */
[----:B------:R-:W2:Y:S04]  /*00f0*/  LDCU UR4, c[0x0][0x3a8] ;  /* 0x00007500ff0477ac */ /* 0x000ea80008000800 */
[----:B------:R-:W3:Y:S01]  /*0100*/  LDC R13, c[0x0][0x39c] ;  /* 0x0000e700ff0d7b82 */ /* 0x000ee20000000800 */
[----:B-1----:R-:W-:Y:S01]  /*0110*/  UISETP.NE.AND UP0, UPT, UR5, URZ, UPT ;  /* 0x000000ff0500728c */ /* 0x002fe2000bf05270 */
[----:B0-----:R-:W-:-:S02]  /*0120*/  IABS R0, R2 ;  /* 0x0000000200007213 */ /* 0x001fc40000000000 */
[----:B------:R-:W-:Y:S02]  /*0130*/  IABS R14, R3 ;  /* 0x00000003000e7213 */ /* 0x000fe40000000000 */
[----:B------:R-:W0:Y:S01]  /*0140*/  I2F.RP R4, R0 ;  /* 0x0000000000047306 */ /* 0x000e220000209400 */
[-C--:B---3--:R-:W-:Y:S01]  /*0150*/  IMAD R12, R2, R13.reuse, RZ ;  /* 0x0000000d020c7224 */ /* 0x088fe200078e02ff */
[----:B------:R-:W-:-:S06]  /*0160*/  IABS R15, R13 ;  /* 0x0000000d000f7213 */ /* 0x000fcc0000000000 */
[----:B------:R-:W1:Y:S01]  /*0170*/  I2F.RP R8, R14 ;  /* 0x0000000e00087306 */ /* 0x000e620000209400 */
[----:B------:R-:W-:-:S05]  /*0180*/  IMAD R12, R12, R3, RZ ;  /* 0x000000030c0c7224 */ /* 0x000fca00078e02ff */
[----:B------:R-:W-:Y:S02]  /*0190*/  IABS R16, R12 ;  /* 0x0000000c00107213 */ /* 0x000fe40000000000 */
[----:B0-----:R-:W0:Y:S08]  /*01a0*/  MUFU.RCP R4, R4 ;  /* 0x0000000400047308 */ /* 0x001e300000001000 */
[----:B-1----:R-:W-:Y:S08]  /*01b0*/  MUFU.RCP R8, R8 ;  /* 0x0000000800087308 */ /* 0x002ff00000001000 */
[----:B------:R-:W1:Y:S01]  /*01c0*/  I2F.RP R20, R15 ;  /* 0x0000000f00147306 */ /* 0x000e620000209400 */
[----:B0-----:R-:W-:-:S07]  /*01d0*/  VIADD R7, R4, 0xffffffe ;  /* 0x0ffffffe04077836 */ /* 0x001fce0000000000 */
[----:B------:R-:W0:Y:S08]  /*01e0*/  F2I.FTZ.U32.TRUNC.NTZ R7, R7 ;  /* 0x0000000700077305 */ /* 0x000e30000021f000 */
[----:B-1----:R-:W-:Y:S01]  /*01f0*/  MUFU.RCP R20, R20 ;  /* 0x0000001400147308 */ /* 0x002fe20000001000 */
[----:B0-----:R-:W-:-:S04]  /*0200*/  IMAD.MOV R5, RZ, RZ, -R7 ;  /* 0x000000ffff057224 */ /* 0x001fc800078e0a07 */
[----:B------:R-:W-:-:S04]  /*0210*/  IMAD R5, R5, R0, RZ ;  /* 0x0000000005057224 */ /* 0x000fc800078e02ff */
[----:B------:R-:W-:-:S04]  /*0220*/  IMAD.HI.U32 R6, R7, R5, R6 ;  /* 0x0000000507067227 */ /* 0x000fc800078e0006 */
[----:B------:R-:W-:Y:S01]  /*0230*/  VIADD R5, R8, 0xffffffe ;  /* 0x0ffffffe08057836 */ /* 0x000fe20000000000 */
[----:B------:R-:W-:Y:S01]  /*0240*/  LOP3.LUT R8, RZ, R2, RZ, 0x33, !PT ;  /* 0x00000002ff087212 */ /* 0x000fe200078e33ff */
[----:B------:R-:W-:-:S04]  /*0250*/  IMAD.HI.U32 R4, R6, R11, RZ ;  /* 0x0000000b06047227 */ /* 0x000fc800078e00ff */
[----:B------:R-:W-:Y:S01]  /*0260*/  IMAD.MOV R7, RZ, RZ, -R4 ;  /* 0x000000ffff077224 */ /* 0x000fe200078e0a04 */
[----:B------:R-:W0:Y:S03]  /*0270*/  F2I.FTZ.U32.TRUNC.NTZ R5, R5 ;  /* 0x0000000500057305 */ /* 0x000e26000021f000 */
[----:B------:R-:W-:-:S05]  /*0280*/  IMAD R7, R0, R7, R11 ;  /* 0x0000000700077224 */ /* 0x000fca00078e020b */
[----:B------:R-:W-:-:S13]  /*0290*/  ISETP.GT.U32.AND P1, PT, R0, R7, PT ;  /* 0x000000070000720c */ /* 0x000fda0003f24070 */
[-C--:B------:R-:W-:Y:S01]  /*02a0*/  @!P1 IADD3 R7, PT, PT, R7, -R0.reuse, RZ ;  /* 0x8000000007079210 */ /* 0x080fe20007ffe0ff */
[----:B------:R-:W-:Y:S01]  /*02b0*/  @!P1 VIADD R4, R4, 0x1 ;  /* 0x0000000104049836 */ /* 0x000fe20000000000 */
[----:B------:R-:W-:Y:S02]  /*02c0*/  ISETP.NE.AND P1, PT, R2, RZ, PT ;  /* 0x000000ff0200720c */ /* 0x000fe40003f25270 */
[----:B------:R-:W-:Y:S02]  /*02d0*/  ISETP.GE.U32.AND P0, PT, R7, R0, PT ;  /* 0x000000000700720c */ /* 0x000fe40003f06070 */
[----:B------:R-:W-:-:S04]  /*02e0*/  LOP3.LUT R7, R9, R2, RZ, 0x3c, !PT ;  /* 0x0000000209077212 */ /* 0x000fc800078e3cff */
[----:B------:R-:W-:Y:S02]  /*02f0*/  ISETP.GE.AND P2, PT, R7, RZ, PT ;  /* 0x000000ff0700720c */ /* 0x000fe40003f46270 */
[----:B0-----:R-:W-:-:S05]  /*0300*/  IADD3 R7, PT, PT, RZ, -R5, RZ ;  /* 0x80000005ff077210 */ /* 0x001fca0007ffe0ff */
[----:B------:R-:W-:Y:S02]  /*0310*/  @P0 VIADD R4, R4, 0x1 ;  /* 0x0000000104040836 */ /* 0x000fe40000000000 */
[----:B------:R-:W-:-:S04]  /*0320*/  IMAD R7, R7, R14, RZ ;  /* 0x0000000e07077224 */ /* 0x000fc800078e02ff */
[----:B------:R-:W-:-:S05]  /*0330*/  @!P2 IMAD.MOV R4, RZ, RZ, -R4 ;  /* 0x000000ffff04a224 */ /* 0x000fca00078e0a04 */
[----:B------:R-:W-:Y:S01]  /*0340*/  SEL R10, R8, R4, !P1 ;  /* 0x00000004080a7207 */ /* 0x000fe20004800000 */
[----:B------:R-:W-:-:S03]  /*0350*/  IMAD.MOV.U32 R4, RZ, RZ, RZ ;  /* 0x000000ffff047224 */ /* 0x000fc600078e00ff */
[----:B------:R-:W-:Y:S01]  /*0360*/  IABS R19, R10 ;  /* 0x0000000a00137213 */ /* 0x000fe20000000000 */
[----:B------:R-:W-:Y:S02]  /*0370*/  IMAD.HI.U32 R18, R5, R7, R4 ;  /* 0x0000000705127227 */ /* 0x000fe400078e0004 */
[----:B------:R-:W0:Y:S04]  /*0380*/  I2F.RP R7, R16 ;  /* 0x0000001000077306 */ /* 0x000e280000209400 */
[----:B------:R-:W-:-:S04]  /*0390*/  IMAD.HI.U32 R4, R18, R11, RZ ;  /* 0x0000000b12047227 */ /* 0x000fc800078e00ff */
[----:B------:R-:W-:Y:S01]  /*03a0*/  IMAD.HI.U32 R17, R18, R19, RZ ;  /* 0x0000001312117227 */ /* 0x000fe200078e00ff */
[----:B------:R-:W-:-:S03]  /*03b0*/  IADD3 R5, PT, PT, -R4, RZ, RZ ;  /* 0x000000ff04057210 */ /* 0x000fc60007ffe1ff */
[----:B------:R-:W-:Y:S02]  /*03c0*/  IMAD.MOV R18, RZ, RZ, -R17 ;  /* 0x000000ffff127224 */ /* 0x000fe400078e0a11 */
[C---:B------:R-:W-:Y:S01]  /*03d0*/  IMAD R5, R14.reuse, R5, R11 ;  /* 0x000000050e057224 */ /* 0x040fe200078e020b */
[----:B0-----:R-:W0:Y:S01]  /*03e0*/  MUFU.RCP R7, R7 ;  /* 0x0000000700077308 */ /* 0x001e220000001000 */
[C---:B------:R-:W-:Y:S01]  /*03f0*/  IMAD R19, R14.reuse, R18, R19 ;  /* 0x000000120e137224 */ /* 0x040fe200078e0213 */
[----:B------:R-:W-:Y:S02]  /*0400*/  LOP3.LUT R18, R9, R3, RZ, 0x3c, !PT ;  /* 0x0000000309127212 */ /* 0x000fe400078e3cff */
[C---:B------:R-:W-:Y:S02]  /*0410*/  ISETP.GT.U32.AND P5, PT, R14.reuse, R5, PT ;  /* 0x000000050e00720c */ /* 0x040fe40003fa4070 */
[----:B------:R-:W-:Y:S02]  /*0420*/  ISETP.GT.U32.AND P4, PT, R14, R19, PT ;  /* 0x000000130e00720c */ /* 0x000fe40003f84070 */
[----:B------:R-:W-:-:S02]  /*0430*/  ISETP.GE.AND P2, PT, R18, RZ, PT ;  /* 0x000000ff1200720c */ /* 0x000fc40003f46270 */
[----:B------:R-:W-:-:S07]  /*0440*/  LOP3.LUT R18, R10, R3, RZ, 0x3c, !PT ;  /* 0x000000030a127212 */ /* 0x000fce00078e3cff */
[--C-:B------:R-:W-:Y:S01]  /*0450*/  @!P5 IMAD.IADD R5, R5, 0x1, -R14.reuse ;  /* 0x000000010505d824 */ /* 0x100fe200078e0a0e */
[----:B------:R-:W-:Y:S01]  /*0460*/  @!P5 IADD3 R4, PT, PT, R4, 0x1, RZ ;  /* 0x000000010404d810 */ /* 0x000fe20007ffe0ff */
[----:B------:R-:W-:Y:S01]  /*0470*/  @!P4 IMAD.IADD R19, R19, 0x1, -R14 ;  /* 0x000000011313c824 */ /* 0x000fe200078e0a0e */
[----:B------:R-:W-:Y:S01]  /*0480*/  ISETP.GE.AND P5, PT, R18, RZ, PT ;  /* 0x000000ff1200720c */ /* 0x000fe20003fa6270 */
[----:B------:R-:W-:Y:S01]  /*0490*/  @!P4 VIADD R17, R17, 0x1 ;  /* 0x000000011111c836 */ /* 0x000fe20000000000 */
[-C--:B------:R-:W-:Y:S02]  /*04a0*/  ISETP.GE.U32.AND P3, PT, R5, R14.reuse, PT ;  /* 0x0000000e0500720c */ /* 0x080fe40003f66070 */
[----:B------:R-:W-:Y:S01]  /*04b0*/  ISETP.GE.U32.AND P0, PT, R19, R14, PT ;  /* 0x0000000e1300720c */ /* 0x000fe20003f06070 */
[----:B0-----:R-:W-:Y:S01]  /*04c0*/  VIADD R14, R7, 0xffffffe ;  /* 0x0ffffffe070e7836 */ /* 0x001fe20000000000 */
[----:B------:R-:W-:-:S03]  /*04d0*/  IADD3 R5, PT, PT, R20, 0xffffffe, RZ ;  /* 0x0ffffffe14057810 */ /* 0x000fc60007ffe0ff */
[----:B------:R-:W0:Y:S06]  /*04e0*/  F2I.FTZ.U32.TRUNC.NTZ R7, R14 ;  /* 0x0000000e00077305 */ /* 0x000e2c000021f000 */
[----:B------:R-:W-:Y:S01]  /*04f0*/  @P3 VIADD R4, R4, 0x1 ;  /* 0x0000000104043836 */ /* 0x000fe20000000000 */
[----:B------:R-:W-:Y:S01]  /*0500*/  ISETP.NE.AND P3, PT, R3, RZ, PT ;  /* 0x000000ff0300720c */ /* 0x000fe20003f65270 */
[----:B------:R-:W1:Y:S01]  /*0510*/  F2I.FTZ.U32.TRUNC.NTZ R5, R5 ;  /* 0x0000000500057305 */ /* 0x000e62000021f000 */
[----:B------:R-:W-:Y:S02]  /*0520*/  @P0 VIADD R17, R17, 0x1 ;  /* 0x0000000111110836 */ /* 0x000fe40000000000 */
[----:B------:R-:W-:-:S02]  /*0530*/  MOV R19, R4 ;  /* 0x0000000400137202 */ /* 0x000fc40000000f00 */
[----:B------:R-:W-:Y:S01]  /*0540*/  @!P5 IMAD.MOV R17, RZ, RZ, -R17 ;  /* 0x000000ffff11d224 */ /* 0x000fe200078e0a11 */
[----:B------:R-:W-:Y:S01]  /*0550*/  LOP3.LUT R4, RZ, R3, RZ, 0x33, !PT ;  /* 0x00000003ff047212 */ /* 0x000fe200078e33ff */
[----:B0-----:R-:W-:Y:S01]  /*0560*/  IMAD.MOV R23, RZ, RZ, -R7 ;  /* 0x000000ffff177224 */ /* 0x001fe200078e0a07 */
[----:B------:R-:W-:Y:S02]  /*0570*/  @!P2 IADD3 R19, PT, PT, -R19, RZ, RZ ;  /* 0x000000ff1313a210 */ /* 0x000fe40007ffe1ff */
[C---:B------:R-:W-:Y:S02]  /*0580*/  SEL R17, R4.reuse, R17, !P3 ;  /* 0x0000001104117207 */ /* 0x040fe40005800000 */
[----:B------:R-:W-:Y:S01]  /*0590*/  SEL R14, R4, R19, !P3 ;  /* 0x00000013040e7207 */ /* 0x000fe20005800000 */
[----:B------:R-:W-:Y:S01]  /*05a0*/  HFMA2 R4, -RZ, RZ, 0, 0 ;  /* 0x00000000ff047431 */ /* 0x000fe200000001ff */
[----:B------:R-:W-:Y:S01]  /*05b0*/  IABS R22, R17 ;  /* 0x0000001100167213 */ /* 0x000fe20000000000 */
[----:B-1----:R-:W-:Y:S01]  /*05c0*/  IMAD.MOV R18, RZ, RZ, -R5 ;  /* 0x000000ffff127224 */ /* 0x002fe200078e0a05 */
[----:B------:R-:W-:-:S02]  /*05d0*/  IABS R19, R14 ;  /* 0x0000000e00137213 */ /* 0x000fc40000000000 */
[----:B------:R-:W-:Y:S01]  /*05e0*/  ISETP.GE.AND P3, PT, R14, RZ, PT ;  /* 0x000000ff0e00720c */ /* 0x000fe20003f66270 */
[----:B------:R-:W-:Y:S01]  /*05f0*/  IMAD R21, R18, R15, RZ ;  /* 0x0000000f12157224 */ /* 0x000fe200078e02ff */
[----:B------:R-:W-:-:S03]  /*0600*/  IABS R18, R12 ;  /* 0x0000000c00127213 */ /* 0x000fc60000000000 */
[----:B------:R-:W-:-:S04]  /*0610*/  IMAD.HI.U32 R4, R5, R21, R4 ;  /* 0x0000001505047227 */ /* 0x000fc800078e0004 */
[----:B------:R-:W-:-:S04]  /*0620*/  IMAD.HI.U32 R5, R6, R19, RZ ;  /* 0x0000001306057227 */ /* 0x000fc800078e00ff */
[----:B------:R-:W-:Y:S02]  /*0630*/  IMAD R21, R23, R16, RZ ;  /* 0x0000001017157224 */ /* 0x000fe400078e02ff */
[----:B------:R-:W-:Y:S02]  /*0640*/  IMAD.MOV.U32 R6, RZ, RZ, RZ ;  /* 0x000000ffff067224 */ /* 0x000fe400078e00ff */
[----:B------:R-:W-:Y:S02]  /*0650*/  IMAD.MOV R20, RZ, RZ, -R18 ;  /* 0x000000ffff147224 */ /* 0x000fe400078e0a12 */
[----:B------:R-:W-:Y:S01]  /*0660*/  IMAD.HI.U32 R6, R7, R21, R6 ;  /* 0x0000001507067227 */ /* 0x000fe200078e0006 */
[----:B------:R-:W-:-:S03]  /*0670*/  MOV R7, R22 ;  /* 0x0000001600077202 */ /* 0x000fc60000000f00 */
[----:B------:R-:W-:Y:S02]  /*0680*/  IMAD.MOV R18, RZ, RZ, -R5 ;  /* 0x000000ffff127224 */ /* 0x000fe400078e0a05 */
[----:B------:R-:W-:Y:S02]  /*0690*/  IMAD.MOV.U32 R5, RZ, RZ, R20 ;  /* 0x000000ffff057224 */ /* 0x000fe400078e0014 */
[----:B------:R-:W-:-:S04]  /*06a0*/  IMAD.HI.U32 R6, R6, R11, RZ ;  /* 0x0000000b06067227 */ /* 0x000fc800078e00ff */
[----:B------:R-:W-:-:S04]  /*06b0*/  IMAD.HI.U32 R4, R4, R7, RZ ;  /* 0x0000000704047227 */ /* 0x000fc800078e00ff */
[----:B------:R-:W-:Y:S01]  /*06c0*/  IMAD R19, R0, R18, R19 ;  /* 0x0000001200137224 */ /* 0x000fe200078e0213 */
[----:B------:R-:W-:Y:S01]  /*06d0*/  IADD3 R4, PT, PT, -R4, RZ, RZ ;  /* 0x000000ff04047210 */ /* 0x000fe20007ffe1ff */
[----:B------:R-:W-:Y:S01]  /*06e0*/  IMAD R11, R6, R5, R11 ;  /* 0x00000005060b7224 */ /* 0x000fe200078e020b */
[----:B------:R-:W-:Y:S02]  /*06f0*/  LOP3.LUT R5, R9, R12, RZ, 0x3c, !PT ;  /* 0x0000000c09057212 */ /* 0x000fe400078e3cff */
[----:B------:R-:W-:Y:S01]  /*0700*/  ISETP.GT.U32.AND P2, PT, R0, R19, PT ;  /* 0x000000130000720c */ /* 0x000fe20003f44070 */
[----:B------:R-:W-:Y:S01]  /*0710*/  IMAD R4, R15, R4, R7 ;  /* 0x000000040f047224 */ /* 0x000fe200078e0207 */
[----:B------:R-:W-:-:S04]  /*0720*/  ISETP.GT.U32.AND P5, PT, R16, R11, PT ;  /* 0x0000000b1000720c */ /* 0x000fc80003fa4070 */
[----:B------:R-:W-:-:S07]  /*0730*/  ISETP.GT.U32.AND P0, PT, R15, R4, PT ;  /* 0x000000040f00720c */ /* 0x000fce0003f04070 */
[----:B------:R-:W-:Y:S01]  /*0740*/  @!P2 IMAD.IADD R19, R19, 0x1, -R0 ;  /* 0x000000011313a824 */ /* 0x000fe200078e0a00 */
[----:B------:R-:W-:Y:S01]  /*0750*/  ISETP.GE.AND P2, PT, R5, RZ, PT ;  /* 0x000000ff0500720c */ /* 0x000fe20003f46270 */
[----:B------:R-:W-:Y:S01]  /*0760*/  IMAD.MOV R5, RZ, RZ, -R10 ;  /* 0x000000ffff057224 */ /* 0x000fe200078e0a0a */
[-C--:B------:R-:W-:Y:S02]  /*0770*/  @!P5 IADD3 R11, PT, PT, R11, -R16.reuse, RZ ;  /* 0x800000100b0bd210 */ /* 0x080fe40007ffe0ff */
[----:B------:R-:W-:Y:S01]  /*0780*/  ISETP.GT.U32.AND P6, PT, R0, R19, PT ;  /* 0x000000130000720c */ /* 0x000fe20003fc4070 */
[----:B------:R-:W-:Y:S01]  /*0790*/  @!P0 IMAD.IADD R4, R4, 0x1, -R15 ;  /* 0x0000000104048824 */ /* 0x000fe200078e0a0f */
[----:B------:R-:W-:Y:S01]  /*07a0*/  ISETP.GE.U32.AND P4, PT, R11, R16, PT ;  /* 0x000000100b00720c */ /* 0x000fe20003f86070 */
[----:B------:R-:W-:Y:S01]  /*07b0*/  IMAD R5, R2, R5, R9 ;  /* 0x0000000502057224 */ /* 0x000fe200078e0209 */
[----:B------:R-:W-:Y:S02]  /*07c0*/  @!P5 IADD3 R6, PT, PT, R6, 0x1, RZ ;  /* 0x000000010606d810 */ /* 0x000fe40007ffe0ff */
[----:B------:R-:W-:-:S02]  /*07d0*/  ISETP.GT.U32.AND P0, PT, R15, R4, PT ;  /* 0x000000040f00720c */ /* 0x000fc40003f04070 */
[----:B------:R-:W-:-:S05]  /*07e0*/  ISETP.NE.AND P5, PT, R12, RZ, PT ;  /* 0x000000ff0c00720c */ /* 0x000fca0003fa5270 */
[----:B------:R-:W-:Y:S01]  /*07f0*/  @!P6 IMAD.IADD R19, R19, 0x1, -R0 ;  /* 0x000000011313e824 */ /* 0x000fe200078e0a00 */
[----:B------:R-:W-:Y:S02]  /*0800*/  ISETP.GE.AND P6, PT, R17, RZ, PT ;  /* 0x000000ff1100720c */ /* 0x000fe40003fc6270 */
[----:B------:R-:W-:Y:S02]  /*0810*/  @P4 IADD3 R6, PT, PT, R6, 0x1, RZ ;  /* 0x0000000106064810 */ /* 0x000fe40007ffe0ff */
[----:B------:R-:W-:Y:S01]  /*0820*/  ISETP.NE.AND P4, PT, R13, RZ, PT ;  /* 0x000000ff0d00720c */ /* 0x000fe20003f85270 */
[----:B------:R-:W-:Y:S01]  /*0830*/  @!P0 IMAD.IADD R4, R4, 0x1, -R15 ;  /* 0x0000000104048824 */ /* 0x000fe200078e0a0f */
[----:B------:R-:W-:Y:S02]  /*0840*/  @!P2 IADD3 R6, PT, PT, -R6, RZ, RZ ;  /* 0x000000ff0606a210 */ /* 0x000fe40007ffe1ff */
[----:B------:R-:W-:Y:S02]  /*0850*/  @!P3 IADD3 R19, PT, PT, -R19, RZ, RZ ;  /* 0x000000ff1313b210 */ /* 0x000fe40007ffe1ff */
[----:B------:R-:W-:-:S02]  /*0860*/  @!P5 LOP3.LUT R6, RZ, R12, RZ, 0x33, !PT ;  /* 0x0000000cff06d212 */ /* 0x000fc400078e33ff */
[----:B------:R-:W-:Y:S01]  /*0870*/  SEL R19, R8, R19, !P1 ;  /* 0x0000001308137207 */ /* 0x000fe20004800000 */
[----:B------:R-:W-:Y:S01]  /*0880*/  @!P6 IMAD.MOV R4, RZ, RZ, -R4 ;  /* 0x000000ffff04e224 */ /* 0x000fe200078e0a04 */
[----:B--2---:R-:W-:Y:S01]  /*0890*/  IADD3 R6, PT, PT, R6, UR4, RZ ;  /* 0x0000000406067c10 */ /* 0x004fe2000fffe0ff */
[----:B------:R-:W0:Y:S02]  /*08a0*/  LDCU.64 UR4, c[0x0][0x358] ;  /* 0x00006b00ff0477ac */ /* 0x000e240008000a00 */
[----:B------:R-:W-:Y:S02]  /*08b0*/  @!P4 LOP3.LUT R4, RZ, R13, RZ, 0x33, !PT ;  /* 0x0000000dff04c212 */ /* 0x000fe400078e33ff */
[----:B------:R-:W-:-:S03]  /*08c0*/  IMAD R5, R12, R6, R5 ;  /* 0x000000060c057224 */ /* 0x000fc600078e0205 */
        /* <DEDUP_REMOVED lines=10> */
.L_x_142:
[----:B------:R-:W1:Y:S08]  /*0970*/  LDC.64 R2, c[0x0][0x390] ;  /* 0x0000e400ff027b82 */ /* 0x000e700000000a00 */
[----:B------:R-:W2:Y:S01]  /*0980*/  LDC.64 R4, c[0x0][0x388] ;  /* 0x0000e200ff047b82 */ /* 0x000ea20000000a00 */
[----:B-1----:R-:W-:-:S06]  /*0990*/  IMAD.WIDE R2, R9, 0x4, R2 ;  /* 0x0000000409027825 */ /* 0x002fcc00078e0202 */
[----:B0-----:R-:W3:Y:S01]  /*09a0*/  LDG.E R3, desc[UR4][R2.64] ;  /* 0x0000000402037981 */ /* 0x001ee2000c1e1900 */
[----:B--2---:R-:W-:-:S05]  /*09b0*/  IMAD.WIDE R4, R7, 0x4, R4 ;  /* 0x0000000407047825 */ /* 0x004fca00078e0204 */
[----:B---3--:R-:W-:Y:S01]  /*09c0*/  STG.E desc[UR4][R4.64], R3 ;  /* 0x0000000304007986 */ /* 0x008fe2000c101904 */
[----:B------:R-:W-:Y:S05]  /*09d0*/  EXIT ;  /* 0x000000000000794d */ /* 0x000fea0003800000 */
.L_x_143:
        /* <DEDUP_REMOVED lines=10> */
.L_x_179:


//--------------------- .text.copy_kernel         --------------------------
	.section	.text.copy_kernel,"ax",@progbits
	.align	128
        .global         copy_kernel
        .type           copy_kernel,@function
        .size           copy_kernel,(.L_x_180 - copy_kernel)
        .other          copy_kernel,@"STO_CUDA_ENTRY STV_DEFAULT"
copy_kernel:
.text.copy_kernel:
        /* <DEDUP_REMOVED lines=12> */
[----:B------:R-:W1:Y:S01]  /*00c0*/  LDCU UR6, c[0x0][0x390] ;  /* 0x00007200ff0677ac */ /* 0x000e620008000800 */
[----:B------:R-:W2:Y:S01]  /*00d0*/  LDCU.64 UR4, c[0x0][0x358] ;  /* 0x00006b00ff0477ac */ /* 0x000ea20008000a00 */
[C---:B-1----:R-:W-:Y:S01]  /*00e0*/  IADD3 R5, PT, PT, R0.reuse, UR6, RZ ;  /* 0x0000000600057c10 */ /* 0x042fe2000fffe0ff */
[----:B------:R-:W1:Y:S04]  /*00f0*/  LDCU UR6, c[0x0][0x3a0] ;  /* 0x00007400ff0677ac */ /* 0x000e680008000800 */
[----:B0-----:R-:W-:Y:S02]  /*0100*/  IMAD.WIDE R2, R5, 0x4, R2 ;  /* 0x0000000405027825 */ /* 0x001fe400078e0202 */
[----:B------:R-:W0:Y:S04]  /*0110*/  LDC.64 R4, c[0x0][0x398] ;  /* 0x0000e600ff047b82 */ /* 0x000e280000000a00 */
[----:B--2---:R-:W2:Y:S01]  /*0120*/  LDG.E R3, desc[UR4][R2.64] ;  /* 0x0000000402037981 */ /* 0x004ea2000c1e1900 */
[----:B-1----:R-:W-:-:S05]  /*0130*/  IADD3 R7, PT, PT, R0, UR6, RZ ;  /* 0x0000000600077c10 */ /* 0x002fca000fffe0ff */
[----:B0-----:R-:W-:-:S05]  /*0140*/  IMAD.WIDE R4, R7, 0x4, R4 ;  /* 0x0000000407047825 */ /* 0x001fca00078e0204 */
[----:B--2---:R-:W-:Y:S01]  /*0150*/  STG.E desc[UR4][R4.64], R3 ;  /* 0x0000000304007986 */ /* 0x004fe2000c101904 */
[----:B------:R-:W-:Y:S05]  /*0160*/  EXIT ;  /* 0x000000000000794d */ /* 0x000fea0003800000 */
.L_x_144:
        /* <DEDUP_REMOVED lines=9> */
.L_x_180:


//--------------------- .text.fill_kernel         --------------------------
	.section	.text.fill_kernel,"ax",@progbits
	.align	128
        .global         fill_kernel
        .type           fill_kernel,@function
        .size           fill_kernel,(.L_x_181 - fill_kernel)
        .other          fill_kernel,@"STO_CUDA_ENTRY STV_DEFAULT"
fill_kernel:
.text.fill_kernel:
        /* <DEDUP_REMOVED lines=13> */
[----:B------:R-:W1:Y:S01]  /*00d0*/  LDC R7, c[0x0][0x384] ;  /* 0x0000e100ff077b82 */ /* 0x000e620000000800 */
[----:B0-----:R-:W-:-:S05]  /*00e0*/  IMAD.WIDE R2, R5, 0x4, R2 ;  /* 0x0000000405027825 */ /* 0x001fca00078e0202 */
[----:B-1----:R-:W-:Y:S01]  /*00f0*/  STG.E desc[UR4][R2.64], R7 ;  /* 0x0000000702007986 */ /* 0x002fe2000c101904 */
[----:B------:R-:W-:Y:S05]  /*0100*/  EXIT ;  /* 0x000000000000794d */ /* 0x000fea0003800000 */
.L_x_145:
        /* <DEDUP_REMOVED lines=15> */
.L_x_181:


//--------------------- .nv.global.init           --------------------------
	.section	.nv.global.init,"aw",@progbits
	.align	4
.nv.global.init:
	.type		__cudart_i2opi_f,@object
	.size		__cudart_i2opi_f,(.L_0 - __cudart_i2opi_f)
__cudart_i2opi_f:
        /*0000*/ 	.byte	0x41, 0x90, 0x43, 0x3c, 0x99, 0x95, 0x62, 0xdb, 0xc0, 0xdd, 0x34, 0xf5, 0xd1, 0x57, 0x27, 0xfc
        /*0010*/ 	.byte	0x29, 0x15, 0x44, 0x4e, 0x6e, 0x83, 0xf9, 0xa2
.L_0:


//--------------------- .nv.shared.reserved.0     --------------------------
	.section	.nv.shared.reserved.0,"aw",@nobits
	.weak		__nv_reservedSMEM_offset_0_alias
	.size		__nv_reservedSMEM_offset_0_alias, 0, 64
	.other		__nv_reservedSMEM_offset_0_alias,@"STO_CUDA_RESERVED_SHARED STV_DEFAULT"
__nv_reservedSMEM_offset_0_alias:
	.zero		0
	.zero		64


//--------------------- .nv.constant0.cos_kernel  --------------------------
	.section	.nv.constant0.cos_kernel,"a",@progbits
	.sectionflags	@""
	.align	4
.nv.constant0.cos_kernel:
	.zero		920


//--------------------- .nv.constant0.sin_kernel  --------------------------
	.section	.nv.constant0.sin_kernel,"a",@progbits
	.sectionflags	@""
	.align	4
.nv.constant0.sin_kernel:
	.zero		920


//--------------------- .nv.constant0.exp_kernel  --------------------------
	.section	.nv.constant0.exp_kernel,"a",@progbits
	.sectionflags	@""
	.align	4
.nv.constant0.exp_kernel:
	.zero		920


//--------------------- .nv.constant0.log_kernel  --------------------------
	.section	.nv.constant0.log_kernel,"a",@progbits
	.sectionflags	@""
	.align	4
.nv.constant0.log_kernel:
	.zero		920


//--------------------- .nv.constant0.pow_kernel  --------------------------
	.section	.nv.constant0.pow_kernel,"a",@progbits
	.sectionflags	@""
	.align	4
.nv.constant0.pow_kernel:
	.zero		928


//--------------------- .nv.constant0.scalar_plus_div_kernel --------------------------
	.section	.nv.constant0.scalar_plus_div_kernel,"a",@progbits
	.sectionflags	@""
	.align	4
.nv.constant0.scalar_plus_div_kernel:
	.zero		928


//--------------------- .nv.constant0.div_plus_scalar_kernel --------------------------
	.section	.nv.constant0.div_plus_scalar_kernel,"a",@progbits
	.sectionflags	@""
	.align	4
.nv.constant0.div_plus_scalar_kernel:
	.zero		928


//--------------------- .nv.constant0.div_plus_kernel --------------------------
	.section	.nv.constant0.div_plus_kernel,"a",@progbits
	.sectionflags	@""
	.align	4
.nv.constant0.div_plus_kernel:
	.zero		928


//--------------------- .nv.constant0.div_scalar_bGrad_kernel --------------------------
	.section	.nv.constant0.div_scalar_bGrad_kernel,"a",@progbits
	.sectionflags	@""
	.align	4
.nv.constant0.div_scalar_bGrad_kernel:
	.zero		936


//--------------------- .nv.constant0.div_bGrad_kernel --------------------------
	.section	.nv.constant0.div_bGrad_kernel,"a",@progbits
	.sectionflags	@""
	.align	4
.nv.constant0.div_bGrad_kernel:
	.zero		936


//--------------------- .nv.constant0.scalar_div_kernel --------------------------
	.section	.nv.constant0.scalar_div_kernel,"a",@progbits
	.sectionflags	@""
	.align	4
.nv.constant0.scalar_div_kernel:
	.zero		928


//--------------------- .nv.constant0.div_scalar_kernel --------------------------
	.section	.nv.constant0.div_scalar_kernel,"a",@progbits
	.sectionflags	@""
	.align	4
.nv.constant0.div_scalar_kernel:
	.zero		928


//--------------------- .nv.constant0.div_kernel  --------------------------
	.section	.nv.constant0.div_kernel,"a",@progbits
	.sectionflags	@""
	.align	4
.nv.constant0.div_kernel:
	.zero		928


//--------------------- .nv.constant0.mul_plus_scalar_kernel --------------------------
	.section	.nv.constant0.mul_plus_scalar_kernel,"a",@progbits
	.sectionflags	@""
	.align	4
.nv.constant0.mul_plus_scalar_kernel:
	.zero		928


//--------------------- .nv.constant0.mul_plus_kernel --------------------------
	.section	.nv.constant0.mul_plus_kernel,"a",@progbits
	.sectionflags	@""
	.align	4
.nv.constant0.mul_plus_kernel:
	.zero		928


//--------------------- .nv.constant0.mul_scalar_kernel --------------------------
	.section	.nv.constant0.mul_scalar_kernel,"a",@progbits
	.sectionflags	@""
	.align	4
.nv.constant0.mul_scalar_kernel:
	.zero		928


//--------------------- .nv.constant0.mul_kernel  --------------------------
	.section	.nv.constant0.mul_kernel,"a",@progbits
	.sectionflags	@""
	.align	4
.nv.constant0.mul_kernel:
	.zero		928


//--------------------- .nv.constant0.scalar_sub_kernel --------------------------
	.section	.nv.constant0.scalar_sub_kernel,"a",@progbits
	.sectionflags	@""
	.align	4
.nv.constant0.scalar_sub_kernel:
	.zero		920


//--------------------- .nv.constant0.sub_scalar_kernel --------------------------
	.section	.nv.constant0.sub_scalar_kernel,"a",@progbits
	.sectionflags	@""
	.align	4
.nv.constant0.sub_scalar_kernel:
	.zero		928


//--------------------- .nv.constant0.sub_kernel  --------------------------
	.section	.nv.constant0.sub_kernel,"a",@progbits
	.sectionflags	@""
	.align	4
.nv.constant0.sub_kernel:
	.zero		928


//--------------------- .nv.constant0.add_channel_kernel --------------------------
	.section	.nv.constant0.add_channel_kernel,"a",@progbits
	.sectionflags	@""
	.align	4
.nv.constant0.add_channel_kernel:
	.zero		940


//--------------------- .nv.constant0.add_number_kernel --------------------------
	.section	.nv.constant0.add_number_kernel,"a",@progbits
	.sectionflags	@""
	.align	4
.nv.constant0.add_number_kernel:
	.zero		940


//--------------------- .nv.constant0.add_scalar_kernel --------------------------
	.section	.nv.constant0.add_scalar_kernel,"a",@progbits
	.sectionflags	@""
	.align	4
.nv.constant0.add_scalar_kernel:
	.zero		928


//--------------------- .nv.constant0.add_kernel  --------------------------
	.section	.nv.constant0.add_kernel,"a",@progbits
	.sectionflags	@""
	.align	4
.nv.constant0.add_kernel:
	.zero		928


//--------------------- .nv.constant0.copy_channel_kernel --------------------------
	.section	.nv.constant0.copy_channel_kernel,"a",@progbits
	.sectionflags	@""
	.align	4
.nv.constant0.copy_channel_kernel:
	.zero		944


//--------------------- .nv.constant0.copy_number_kernel --------------------------
	.section	.nv.constant0.copy_number_kernel,"a",@progbits
	.sectionflags	@""
	.align	4
.nv.constant0.copy_number_kernel:
	.zero		944


//--------------------- .nv.constant0.copy_kernel --------------------------
	.section	.nv.constant0.copy_kernel,"a",@progbits
	.sectionflags	@""
	.align	4
.nv.constant0.copy_kernel:
	.zero		932


//--------------------- .nv.constant0.fill_kernel --------------------------
	.section	.nv.constant0.fill_kernel,"a",@progbits
	.sectionflags	@""
	.align	4
.nv.constant0.fill_kernel:
	.zero		912


//--------------------- SYMBOLS --------------------------

	.type		.nv.reservedSmem.offset0,@object
	.size		.nv.reservedSmem.offset0,0x4
